//
// Generated by NVIDIA NVVM Compiler
//
// Compiler Build ID: CL-36424714
// Cuda compilation tools, release 13.0, V13.0.88
// Based on NVVM 20.0.0
//

.version 9.0
.target sm_100
.address_size 64

	// .globl	_Z28BilinearInterpolationForwardPKfPKiS0_PfS2_

.visible .entry _Z28BilinearInterpolationForwardPKfPKiS0_PfS2_(
	.param .u64 .ptr .align 1 _Z28BilinearInterpolationForwardPKfPKiS0_PfS2__param_0,
	.param .u64 .ptr .align 1 _Z28BilinearInterpolationForwardPKfPKiS0_PfS2__param_1,
	.param .u64 .ptr .align 1 _Z28BilinearInterpolationForwardPKfPKiS0_PfS2__param_2,
	.param .u64 .ptr .align 1 _Z28BilinearInterpolationForwardPKfPKiS0_PfS2__param_3,
	.param .u64 .ptr .align 1 _Z28BilinearInterpolationForwardPKfPKiS0_PfS2__param_4
)
{
	.reg .pred 	%p<14>;
	.reg .b32 	%r<44>;
	.reg .b32 	%f<36>;
	.reg .b64 	%rd<19>;
	.reg .b64 	%fd<9>;

	ld.param.u64 	%rd4, [_Z28BilinearInterpolationForwardPKfPKiS0_PfS2__param_0];
	ld.param.u64 	%rd7, [_Z28BilinearInterpolationForwardPKfPKiS0_PfS2__param_1];
	ld.param.u64 	%rd5, [_Z28BilinearInterpolationForwardPKfPKiS0_PfS2__param_2];
	ld.param.u64 	%rd6, [_Z28BilinearInterpolationForwardPKfPKiS0_PfS2__param_3];
	ld.param.u64 	%rd8, [_Z28BilinearInterpolationForwardPKfPKiS0_PfS2__param_4];
	cvta.to.global.u64 	%rd1, %rd7;
	cvta.to.global.u64 	%rd9, %rd8;
	mov.u32 	%r15, %ctaid.x;
	mov.u32 	%r16, %ntid.x;
	mov.u32 	%r17, %tid.x;
	mad.lo.s32 	%r1, %r15, %r16, %r17;
	ld.global.u32 	%r2, [%rd9];
	ld.global.u32 	%r3, [%rd9+4];
	mul.lo.s32 	%r4, %r3, %r2;
	ld.global.u32 	%r5, [%rd9+8];
	mul.lo.s32 	%r18, %r4, %r5;
	ld.global.u32 	%r19, [%rd9+12];
	mul.lo.s32 	%r20, %r18, %r19;
	setp.ge.s32 	%p3, %r1, %r20;
	@%p3 bra 	$L__BB0_12;
	cvta.to.global.u64 	%rd10, %rd5;
	div.s32 	%r21, %r1, %r2;
	mul.lo.s32 	%r22, %r21, %r2;
	sub.s32 	%r23, %r1, %r22;
	div.s32 	%r24, %r21, %r3;
	mul.lo.s32 	%r25, %r24, %r3;
	sub.s32 	%r26, %r21, %r25;
	div.s32 	%r7, %r24, %r5;
	mul.lo.s32 	%r27, %r7, %r5;
	sub.s32 	%r6, %r24, %r27;
	mul.lo.s32 	%r28, %r7, %r3;
	shl.b32 	%r29, %r28, 1;
	add.s32 	%r30, %r29, %r26;
	mad.lo.s32 	%r31, %r30, %r2, %r23;
	mul.wide.s32 	%rd11, %r31, 4;
	add.s64 	%rd12, %rd10, %rd11;
	ld.global.f32 	%f14, [%rd12];
	cvt.f64.f32 	%fd1, %f14;
	fma.rn.f64 	%fd2, %fd1, 0d3FE0000000000000, 0d3FE0000000000000;
	ld.global.u32 	%r32, [%rd1+4];
	add.s32 	%r33, %r32, -1;
	cvt.rn.f32.s32 	%f15, %r33;
	cvt.f64.f32 	%fd3, %f15;
	mul.f64 	%fd4, %fd2, %fd3;
	cvt.rn.f32.f64 	%f1, %fd4;
	mul.wide.s32 	%rd13, %r4, 4;
	add.s64 	%rd14, %rd12, %rd13;
	ld.global.f32 	%f16, [%rd14];
	cvt.f64.f32 	%fd5, %f16;
	fma.rn.f64 	%fd6, %fd5, 0d3FE0000000000000, 0d3FE0000000000000;
	ld.global.u32 	%r34, [%rd1];
	add.s32 	%r35, %r34, -1;
	cvt.rn.f32.s32 	%f17, %r35;
	cvt.f64.f32 	%fd7, %f17;
	mul.f64 	%fd8, %fd6, %fd7;
	cvt.rn.f32.f64 	%f2, %fd8;
	cvt.rmi.f32.f32 	%f18, %f1;
	cvt.rzi.s32.f32 	%r42, %f18;
	cvt.rn.f32.s32 	%f33, %r42;
	cvt.rpi.f32.f32 	%f4, %f1;
	setp.ltu.f32 	%p4, %f4, %f33;
	@%p4 bra 	$L__BB0_12;
	cvt.rmi.f32.f32 	%f19, %f2;
	cvt.rzi.s32.f32 	%r9, %f19;
	cvt.rn.f32.s32 	%f5, %r9;
	cvt.rpi.f32.f32 	%f6, %f2;
	cvta.to.global.u64 	%rd15, %rd6;
	mul.wide.s32 	%rd16, %r1, 4;
	add.s64 	%rd2, %rd15, %rd16;
	cvta.to.global.u64 	%rd3, %rd4;
$L__BB0_3:
	setp.ltu.f32 	%p5, %f6, %f5;
	@%p5 bra 	$L__BB0_11;
	sub.f32 	%f20, %f1, %f33;
	abs.f32 	%f21, %f20;
	mov.f32 	%f22, 0f3F800000;
	sub.f32 	%f8, %f22, %f21;
	mov.f32 	%f34, %f5;
	mov.u32 	%r43, %r9;
$L__BB0_5:
	setp.lt.s32 	%p7, %r42, 0;
	mov.pred 	%p13, -1;
	@%p7 bra 	$L__BB0_7;
	ld.global.u32 	%r36, [%rd1+4];
	setp.ge.s32 	%p13, %r42, %r36;
$L__BB0_7:
	setp.lt.s32 	%p8, %r43, 0;
	or.pred  	%p9, %p8, %p13;
	mov.f32 	%f35, 0f00000000;
	@%p9 bra 	$L__BB0_10;
	ld.global.u32 	%r12, [%rd1];
	setp.ge.s32 	%p10, %r43, %r12;
	@%p10 bra 	$L__BB0_10;
	ld.global.u32 	%r37, [%rd1+8];
	ld.global.u32 	%r38, [%rd1+4];
	mad.lo.s32 	%r39, %r37, %r7, %r6;
	mad.lo.s32 	%r40, %r39, %r38, %r42;
	mad.lo.s32 	%r41, %r40, %r12, %r43;
	mul.wide.s32 	%rd17, %r41, 4;
	add.s64 	%rd18, %rd3, %rd17;
	ld.global.f32 	%f35, [%rd18];
$L__BB0_10:
	mul.f32 	%f25, %f8, %f35;
	sub.f32 	%f26, %f2, %f34;
	abs.f32 	%f27, %f26;
	mov.f32 	%f28, 0f3F800000;
	sub.f32 	%f29, %f28, %f27;
	ld.global.f32 	%f30, [%rd2];
	fma.rn.f32 	%f31, %f29, %f25, %f30;
	st.global.f32 	[%rd2], %f31;
	add.s32 	%r43, %r43, 1;
	cvt.rn.f32.s32 	%f34, %r43;
	setp.ge.f32 	%p11, %f6, %f34;
	@%p11 bra 	$L__BB0_5;
$L__BB0_11:
	add.s32 	%r42, %r42, 1;
	cvt.rn.f32.s32 	%f33, %r42;
	setp.ge.f32 	%p12, %f4, %f33;
	@%p12 bra 	$L__BB0_3;
$L__BB0_12:
	ret;

}
	// .globl	_Z29BilinearInterpolationBackwardPKfPKiS0_S0_S2_S0_PfS3_
.visible .entry _Z29BilinearInterpolationBackwardPKfPKiS0_S0_S2_S0_PfS3_(
	.param .u64 .ptr .align 1 _Z29BilinearInterpolationBackwardPKfPKiS0_S0_S2_S0_PfS3__param_0,
	.param .u64 .ptr .align 1 _Z29BilinearInterpolationBackwardPKfPKiS0_S0_S2_S0_PfS3__param_1,
	.param .u64 .ptr .align 1 _Z29BilinearInterpolationBackwardPKfPKiS0_S0_S2_S0_PfS3__param_2,
	.param .u64 .ptr .align 1 _Z29BilinearInterpolationBackwardPKfPKiS0_S0_S2_S0_PfS3__param_3,
	.param .u64 .ptr .align 1 _Z29BilinearInterpolationBackwardPKfPKiS0_S0_S2_S0_PfS3__param_4,
	.param .u64 .ptr .align 1 _Z29BilinearInterpolationBackwardPKfPKiS0_S0_S2_S0_PfS3__param_5,
	.param .u64 .ptr .align 1 _Z29BilinearInterpolationBackwardPKfPKiS0_S0_S2_S0_PfS3__param_6,
	.param .u64 .ptr .align 1 _Z29BilinearInterpolationBackwardPKfPKiS0_S0_S2_S0_PfS3__param_7
)
{
	.reg .pred 	%p<17>;
	.reg .b32 	%r<53>;
	.reg .b32 	%f<42>;
	.reg .b64 	%rd<37>;
	.reg .b64 	%fd<9>;

	ld.param.u64 	%rd11, [_Z29BilinearInterpolationBackwardPKfPKiS0_S0_S2_S0_PfS3__param_1];
	ld.param.u64 	%rd7, [_Z29BilinearInterpolationBackwardPKfPKiS0_S0_S2_S0_PfS3__param_2];
	ld.param.u64 	%rd12, [_Z29BilinearInterpolationBackwardPKfPKiS0_S0_S2_S0_PfS3__param_4];
	ld.param.u64 	%rd8, [_Z29BilinearInterpolationBackwardPKfPKiS0_S0_S2_S0_PfS3__param_5];
	ld.param.u64 	%rd10, [_Z29BilinearInterpolationBackwardPKfPKiS0_S0_S2_S0_PfS3__param_7];
	cvta.to.global.u64 	%rd1, %rd11;
	cvta.to.global.u64 	%rd13, %rd12;
	mov.u32 	%r16, %ctaid.x;
	mov.u32 	%r17, %ntid.x;
	mov.u32 	%r18, %tid.x;
	mad.lo.s32 	%r1, %r16, %r17, %r18;
	ld.global.u32 	%r2, [%rd13];
	ld.global.u32 	%r3, [%rd13+4];
	mul.lo.s32 	%r4, %r3, %r2;
	ld.global.u32 	%r5, [%rd13+8];
	mul.lo.s32 	%r19, %r4, %r5;
	ld.global.u32 	%r20, [%rd13+12];
	mul.lo.s32 	%r21, %r19, %r20;
	setp.ge.s32 	%p3, %r1, %r21;
	@%p3 bra 	$L__BB1_12;
	cvta.to.global.u64 	%rd14, %rd7;
	div.s32 	%r22, %r1, %r2;
	mul.lo.s32 	%r23, %r22, %r2;
	sub.s32 	%r24, %r1, %r23;
	div.s32 	%r25, %r22, %r3;
	mul.lo.s32 	%r26, %r25, %r3;
	sub.s32 	%r27, %r22, %r26;
	div.s32 	%r7, %r25, %r5;
	mul.lo.s32 	%r28, %r7, %r5;
	sub.s32 	%r6, %r25, %r28;
	mul.lo.s32 	%r29, %r7, %r3;
	shl.b32 	%r30, %r29, 1;
	add.s32 	%r31, %r30, %r27;
	mad.lo.s32 	%r8, %r31, %r2, %r24;
	mul.wide.s32 	%rd15, %r8, 4;
	add.s64 	%rd16, %rd14, %rd15;
	ld.global.f32 	%f8, [%rd16];
	cvt.f64.f32 	%fd1, %f8;
	fma.rn.f64 	%fd2, %fd1, 0d3FE0000000000000, 0d3FE0000000000000;
	ld.global.u32 	%r32, [%rd1+4];
	add.s32 	%r33, %r32, -1;
	cvt.rn.f32.s32 	%f9, %r33;
	cvt.f64.f32 	%fd3, %f9;
	mul.f64 	%fd4, %fd2, %fd3;
	cvt.rn.f32.f64 	%f1, %fd4;
	mul.wide.s32 	%rd2, %r4, 4;
	add.s64 	%rd17, %rd16, %rd2;
	ld.global.f32 	%f10, [%rd17];
	cvt.f64.f32 	%fd5, %f10;
	fma.rn.f64 	%fd6, %fd5, 0d3FE0000000000000, 0d3FE0000000000000;
	ld.global.u32 	%r34, [%rd1];
	add.s32 	%r35, %r34, -1;
	cvt.rn.f32.s32 	%f11, %r35;
	cvt.f64.f32 	%fd7, %f11;
	mul.f64 	%fd8, %fd6, %fd7;
	cvt.rn.f32.f64 	%f2, %fd8;
	cvt.rmi.f32.f32 	%f12, %f1;
	cvt.rzi.s32.f32 	%r51, %f12;
	cvt.rn.f32.s32 	%f41, %r51;
	cvt.rpi.f32.f32 	%f4, %f1;
	setp.ltu.f32 	%p4, %f4, %f41;
	@%p4 bra 	$L__BB1_12;
	cvt.rmi.f32.f32 	%f13, %f2;
	cvt.rzi.s32.f32 	%r10, %f13;
	cvt.rpi.f32.f32 	%f5, %f2;
	cvta.to.global.u64 	%rd18, %rd8;
	mul.wide.s32 	%rd19, %r1, 4;
	add.s64 	%rd3, %rd18, %rd19;
	cvta.to.global.u64 	%rd20, %rd10;
	add.s64 	%rd4, %rd20, %rd15;
	add.s64 	%rd5, %rd4, %rd2;
$L__BB1_3:
	cvt.rn.f32.s32 	%f14, %r10;
	setp.ltu.f32 	%p5, %f5, %f14;
	@%p5 bra 	$L__BB1_11;
	mov.u32 	%r52, %r10;
$L__BB1_5:
	setp.lt.s32 	%p7, %r51, 0;
	mov.pred 	%p16, 0;
	@%p7 bra 	$L__BB1_7;
	ld.global.u32 	%r36, [%rd1+4];
	setp.lt.s32 	%p16, %r51, %r36;
$L__BB1_7:
	setp.lt.s32 	%p8, %r52, 0;
	not.pred 	%p9, %p16;
	or.pred  	%p10, %p8, %p9;
	@%p10 bra 	$L__BB1_10;
	ld.global.u32 	%r13, [%rd1];
	setp.ge.s32 	%p11, %r52, %r13;
	@%p11 bra 	$L__BB1_10;
	ld.param.u64 	%rd36, [_Z29BilinearInterpolationBackwardPKfPKiS0_S0_S2_S0_PfS3__param_6];
	ld.param.u64 	%rd35, [_Z29BilinearInterpolationBackwardPKfPKiS0_S0_S2_S0_PfS3__param_0];
	setp.ge.f32 	%p12, %f41, %f1;
	ld.global.u32 	%r37, [%rd1+8];
	mul.lo.s32 	%r38, %r37, %r7;
	ld.global.u32 	%r39, [%rd1+4];
	mul.lo.s32 	%r40, %r38, %r39;
	mul.lo.s32 	%r41, %r40, %r13;
	cvt.s64.s32 	%rd22, %r41;
	mul.lo.s32 	%r42, %r39, %r6;
	mul.lo.s32 	%r43, %r42, %r13;
	cvt.s64.s32 	%rd23, %r43;
	mul.lo.s32 	%r44, %r13, %r51;
	cvt.s64.s32 	%rd24, %r44;
	cvt.u64.u32 	%rd25, %r52;
	add.s64 	%rd26, %rd23, %rd25;
	add.s64 	%rd27, %rd26, %rd22;
	add.s64 	%rd28, %rd27, %rd24;
	cvta.to.global.u64 	%rd29, %rd36;
	shl.b64 	%rd30, %rd28, 2;
	add.s64 	%rd31, %rd29, %rd30;
	ld.global.f32 	%f15, [%rd3];
	sub.f32 	%f16, %f1, %f41;
	abs.f32 	%f17, %f16;
	mov.f32 	%f18, 0f3F800000;
	sub.f32 	%f19, %f18, %f17;
	mul.f32 	%f20, %f19, %f15;
	cvt.rn.f32.u32 	%f21, %r52;
	sub.f32 	%f22, %f2, %f21;
	abs.f32 	%f23, %f22;
	sub.f32 	%f24, %f18, %f23;
	mul.f32 	%f25, %f24, %f20;
	atom.global.add.f32 	%f26, [%rd31], %f25;
	ld.global.u32 	%r45, [%rd1+8];
	ld.global.u32 	%r46, [%rd1+4];
	ld.global.u32 	%r47, [%rd1];
	mad.lo.s32 	%r48, %r45, %r7, %r6;
	mad.lo.s32 	%r49, %r48, %r46, %r51;
	mad.lo.s32 	%r50, %r49, %r47, %r52;
	cvta.to.global.u64 	%rd32, %rd35;
	mul.wide.s32 	%rd33, %r50, 4;
	add.s64 	%rd34, %rd32, %rd33;
	ld.global.f32 	%f27, [%rd34];
	ld.global.f32 	%f28, [%rd3];
	mul.f32 	%f29, %f27, %f28;
	mul.f32 	%f30, %f24, %f29;
	neg.f32 	%f31, %f30;
	selp.f32 	%f32, %f30, %f31, %p12;
	atom.global.add.f32 	%f33, [%rd4], %f32;
	ld.global.f32 	%f34, [%rd3];
	mul.f32 	%f35, %f27, %f34;
	mul.f32 	%f36, %f19, %f35;
	setp.ge.f32 	%p13, %f21, %f2;
	neg.f32 	%f37, %f36;
	selp.f32 	%f38, %f36, %f37, %p13;
	atom.global.add.f32 	%f39, [%rd5], %f38;
$L__BB1_10:
	add.s32 	%r52, %r52, 1;
	cvt.rn.f32.s32 	%f40, %r52;
	setp.ge.f32 	%p14, %f5, %f40;
	@%p14 bra 	$L__BB1_5;
$L__BB1_11:
	add.s32 	%r51, %r51, 1;
	cvt.rn.f32.s32 	%f41, %r51;
	setp.ge.f32 	%p15, %f4, %f41;
	@%p15 bra 	$L__BB1_3;
$L__BB1_12:
	ret;

}


// ===== COMPILED SASS (sm_100) =====

	.target	sm_100

	.elftype	@"ET_EXEC"


//--------------------- .note.nv.tkinfo           --------------------------
	.section	.note.nv.tkinfo,"",@"SHT_NOTE"
	.sectionflags	@"SHF_NOTE_NV_TKINFO"
	.tkinfo
        /*0018*/ 	.word	0x00000002
        /*0030*/ 	.string	""
        /*0030*/ 	.string	"ptxas"
        /*0030*/ 	.string	"Cuda compilation tools, release 13.0, V13.0.88"
        /*0030*/ 	.string	"Build cuda_13.0.r13.0/compiler.36424714_0"
        /*0030*/ 	.string	"-arch sm_100 -m 64 "



//--------------------- .note.nv.cuinfo           --------------------------
	.section	.note.nv.cuinfo,"",@"SHT_NOTE"
	.sectionflags	@"SHF_NOTE_NV_CUINFO"
        /*0018*/ 	.short	0x0002
        /*001a*/ 	.short	0x0064
        /*001c*/ 	.short	0x0082
	.zero		2


//--------------------- .nv.info                  --------------------------
	.section	.nv.info,"",@"SHT_CUDA_INFO"
	.align	4


	//----- nvinfo : EIATTR_REGCOUNT
	.align		4
        /*0000*/ 	.byte	0x04, 0x2f
        /*0002*/ 	.short	(.L_1 - .L_0)
	.align		4
.L_0:
        /*0004*/ 	.word	index@(_Z28BilinearInterpolationForwardPKfPKiS0_PfS2_)
        /*0008*/ 	.word	0x0000001a


	//----- nvinfo : EIATTR_FRAME_SIZE
	.align		4
.L_1:
        /*000c*/ 	.byte	0x04, 0x11
        /*000e*/ 	.short	(.L_3 - .L_2)
	.align		4
.L_2:
        /*0010*/ 	.word	index@(_Z28BilinearInterpolationForwardPKfPKiS0_PfS2_)
        /*0014*/ 	.word	0x00000000


	//----- nvinfo : EIATTR_REGCOUNT
	.align		4
.L_3:
        /*0018*/ 	.byte	0x04, 0x2f
        /*001a*/ 	.short	(.L_5 - .L_4)
	.align		4
.L_4:
        /*001c*/ 	.word	index@(_Z29BilinearInterpolationBackwardPKfPKiS0_S0_S2_S0_PfS3_)
        /*0020*/ 	.word	0x00000020


	//----- nvinfo : EIATTR_FRAME_SIZE
	.align		4
.L_5:
        /*0024*/ 	.byte	0x04, 0x11
        /*0026*/ 	.short	(.L_7 - .L_6)
	.align		4
.L_6:
        /*0028*/ 	.word	index@(_Z29BilinearInterpolationBackwardPKfPKiS0_S0_S2_S0_PfS3_)
        /*002c*/ 	.word	0x00000000


	//----- nvinfo : EIATTR_MIN_STACK_SIZE
	.align		4
.L_7:
        /*0030*/ 	.byte	0x04, 0x12
        /*0032*/ 	.short	(.L_9 - .L_8)
	.align		4
.L_8:
        /*0034*/ 	.word	index@(_Z29BilinearInterpolationBackwardPKfPKiS0_S0_S2_S0_PfS3_)
        /*0038*/ 	.word	0x00000000


	//----- nvinfo : EIATTR_MIN_STACK_SIZE
	.align		4
.L_9:
        /*003c*/ 	.byte	0x04, 0x12
        /*003e*/ 	.short	(.L_11 - .L_10)
	.align		4
.L_10:
        /*0040*/ 	.word	index@(_Z28BilinearInterpolationForwardPKfPKiS0_PfS2_)
        /*0044*/ 	.word	0x00000000
.L_11:


//--------------------- .nv.compat                --------------------------
	.section	.nv.compat,"",@"SHT_CUDA_COMPAT_INFO"
	.align	4
        /*0000*/ 	.byte	0x02, 0x09, 0x00, 0x00, 0x02, 0x02, 0x01, 0x00, 0x02, 0x05, 0x05, 0x00, 0x03, 0x07, 0x01, 0x01
        /*0010*/ 	.byte	0x02, 0x03, 0x00, 0x00, 0x02, 0x06, 0x01, 0x00, 0x04, 0x0b, 0x08, 0x00, 0x01, 0x00, 0x00, 0x00
        /*0020*/ 	.byte	0x00, 0x00, 0x00, 0x00


//--------------------- .nv.info._Z29BilinearInterpolationBackwardPKfPKiS0_S0_S2_S0_PfS3_ --------------------------
	.section	.nv.info._Z29BilinearInterpolationBackwardPKfPKiS0_S0_S2_S0_PfS3_,"",@"SHT_CUDA_INFO"
	.sectionflags	@""
	.align	4


	//----- nvinfo : EIATTR_CUDA_API_VERSION
	.align		4
        /*0000*/ 	.byte	0x04, 0x37
        /*0002*/ 	.short	(.L_13 - .L_12)
.L_12:
        /*0004*/ 	.word	0x00000082


	//----- nvinfo : EIATTR_KPARAM_INFO
	.align		4
.L_13:
        /*0008*/ 	.byte	0x04, 0x17
        /*000a*/ 	.short	(.L_15 - .L_14)
.L_14:
        /*000c*/ 	.word	0x00000000
        /*0010*/ 	.short	0x0007
        /*0012*/ 	.short	0x0038
        /*0014*/ 	.byte	0x00, 0xf5, 0x21, 0x00


	//----- nvinfo : EIATTR_KPARAM_INFO
	.align		4
.L_15:
        /*0018*/ 	.byte	0x04, 0x17
        /*001a*/ 	.short	(.L_17 - .L_16)
.L_16:
        /*001c*/ 	.word	0x00000000
        /*0020*/ 	.short	0x0006
        /*0022*/ 	.short	0x0030
        /*0024*/ 	.byte	0x00, 0xf5, 0x21, 0x00


	//----- nvinfo : EIATTR_KPARAM_INFO
	.align		4
.L_17:
        /*0028*/ 	.byte	0x04, 0x17
        /*002a*/ 	.short	(.L_19 - .L_18)
.L_18:
        /*002c*/ 	.word	0x00000000
        /*0030*/ 	.short	0x0005
        /*0032*/ 	.short	0x0028
        /*0034*/ 	.byte	0x00, 0xf5, 0x21, 0x00


	//----- nvinfo : EIATTR_KPARAM_INFO
	.align		4
.L_19:
        /*0038*/ 	.byte	0x04, 0x17
        /*003a*/ 	.short	(.L_21 - .L_20)
.L_20:
        /*003c*/ 	.word	0x00000000
        /*0040*/ 	.short	0x0004
        /*0042*/ 	.short	0x0020
        /*0044*/ 	.byte	0x00, 0xf5, 0x21, 0x00


	//----- nvinfo : EIATTR_KPARAM_INFO
	.align		4
.L_21:
        /*0048*/ 	.byte	0x04, 0x17
        /*004a*/ 	.short	(.L_23 - .L_22)
.L_22:
        /*004c*/ 	.word	0x00000000
        /*0050*/ 	.short	0x0003
        /*0052*/ 	.short	0x0018
        /*0054*/ 	.byte	0x00, 0xf5, 0x21, 0x00


	//----- nvinfo : EIATTR_KPARAM_INFO
	.align		4
.L_23:
        /*0058*/ 	.byte	0x04, 0x17
        /*005a*/ 	.short	(.L_25 - .L_24)
.L_24:
        /*005c*/ 	.word	0x00000000
        /*0060*/ 	.short	0x0002
        /*0062*/ 	.short	0x0010
        /*0064*/ 	.byte	0x00, 0xf5, 0x21, 0x00


	//----- nvinfo : EIATTR_KPARAM_INFO
	.align		4
.L_25:
        /*0068*/ 	.byte	0x04, 0x17
        /*006a*/ 	.short	(.L_27 - .L_26)
.L_26:
        /*006c*/ 	.word	0x00000000
        /*0070*/ 	.short	0x0001
        /*0072*/ 	.short	0x0008
        /*0074*/ 	.byte	0x00, 0xf5, 0x21, 0x00


	//----- nvinfo : EIATTR_KPARAM_INFO
	.align		4
.L_27:
        /*0078*/ 	.byte	0x04, 0x17
        /*007a*/ 	.short	(.L_29 - .L_28)
.L_28:
        /*007c*/ 	.word	0x00000000
        /*0080*/ 	.short	0x0000
        /*0082*/ 	.short	0x0000
        /*0084*/ 	.byte	0x00, 0xf5, 0x21, 0x00


	//----- nvinfo : EIATTR_SPARSE_MMA_MASK
	.align		4
.L_29:
        /*0088*/ 	.byte	0x03, 0x50
        /*008a*/ 	.short	0x0000


	//----- nvinfo : EIATTR_MAXREG_COUNT
	.align		4
        /*008c*/ 	.byte	0x03, 0x1b
        /*008e*/ 	.short	0x00ff


	//----- nvinfo : EIATTR_MERCURY_ISA_VERSION
	.align		4
        /*0090*/ 	.byte	0x03, 0x5f
        /*0092*/ 	.short	0x0101


	//----- nvinfo : EIATTR_VRC_CTA_INIT_COUNT
	.align		4
        /*0094*/ 	.byte	0x02, 0x4a
	.zero		1
	.zero		1


	//----- nvinfo : EIATTR_EXIT_INSTR_OFFSETS
	.align		4
        /*0098*/ 	.byte	0x04, 0x1c
        /*009a*/ 	.short	(.L_31 - .L_30)


	//   ....[0]....
.L_30:
        /*009c*/ 	.word	0x000000f0


	//   ....[1]....
        /*00a0*/ 	.word	0x000007e0


	//   ....[2]....
        /*00a4*/ 	.word	0x00000d50


	//----- nvinfo : EIATTR_CRS_STACK_SIZE
	.align		4
.L_31:
        /*00a8*/ 	.byte	0x04, 0x1e
        /*00aa*/ 	.short	(.L_33 - .L_32)
.L_32:
        /*00ac*/ 	.word	0x00000000


	//----- nvinfo : EIATTR_CBANK_PARAM_SIZE
	.align		4
.L_33:
        /*00b0*/ 	.byte	0x03, 0x19
        /*00b2*/ 	.short	0x0040


	//----- nvinfo : EIATTR_PARAM_CBANK
	.align		4
        /*00b4*/ 	.byte	0x04, 0x0a
        /*00b6*/ 	.short	(.L_35 - .L_34)
	.align		4
.L_34:
        /*00b8*/ 	.word	index@(.nv.constant0._Z29BilinearInterpolationBackwardPKfPKiS0_S0_S2_S0_PfS3_)
        /*00bc*/ 	.short	0x0380
        /*00be*/ 	.short	0x0040


	//----- nvinfo : EIATTR_SW_WAR
	.align		4
.L_35:
        /*00c0*/ 	.byte	0x04, 0x36
        /*00c2*/ 	.short	(.L_37 - .L_36)
.L_36:
        /*00c4*/ 	.word	0x00000008
.L_37:


//--------------------- .nv.info._Z28BilinearInterpolationForwardPKfPKiS0_PfS2_ --------------------------
	.section	.nv.info._Z28BilinearInterpolationForwardPKfPKiS0_PfS2_,"",@"SHT_CUDA_INFO"
	.sectionflags	@""
	.align	4


	//----- nvinfo : EIATTR_CUDA_API_VERSION
	.align		4
        /*0000*/ 	.byte	0x04, 0x37
        /*0002*/ 	.short	(.L_39 - .L_38)
.L_38:
        /*0004*/ 	.word	0x00000082


	//----- nvinfo : EIATTR_KPARAM_INFO
	.align		4
.L_39:
        /*0008*/ 	.byte	0x04, 0x17
        /*000a*/ 	.short	(.L_41 - .L_40)
.L_40:
        /*000c*/ 	.word	0x00000000
        /*0010*/ 	.short	0x0004
        /*0012*/ 	.short	0x0020
        /*0014*/ 	.byte	0x00, 0xf5, 0x21, 0x00


	//----- nvinfo : EIATTR_KPARAM_INFO
	.align		4
.L_41:
        /*0018*/ 	.byte	0x04, 0x17
        /*001a*/ 	.short	(.L_43 - .L_42)
.L_42:
        /*001c*/ 	.word	0x00000000
        /*0020*/ 	.short	0x0003
        /*0022*/ 	.short	0x0018
        /*0024*/ 	.byte	0x00, 0xf5, 0x21, 0x00


	//----- nvinfo : EIATTR_KPARAM_INFO
	.align		4
.L_43:
        /*0028*/ 	.byte	0x04, 0x17
        /*002a*/ 	.short	(.L_45 - .L_44)
.L_44:
        /*002c*/ 	.word	0x00000000
        /*0030*/ 	.short	0x0002
        /*0032*/ 	.short	0x0010
        /*0034*/ 	.byte	0x00, 0xf5, 0x21, 0x00


	//----- nvinfo : EIATTR_KPARAM_INFO
	.align		4
.L_45:
        /*0038*/ 	.byte	0x04, 0x17
        /*003a*/ 	.short	(.L_47 - .L_46)
.L_46:
        /*003c*/ 	.word	0x00000000
        /*0040*/ 	.short	0x0001
        /*0042*/ 	.short	0x0008
        /*0044*/ 	.byte	0x00, 0xf5, 0x21, 0x00


	//----- nvinfo : EIATTR_KPARAM_INFO
	.align		4
.L_47:
        /*0048*/ 	.byte	0x04, 0x17
        /*004a*/ 	.short	(.L_49 - .L_48)
.L_48:
        /*004c*/ 	.word	0x00000000
        /*0050*/ 	.short	0x0000
        /*0052*/ 	.short	0x0000
        /*0054*/ 	.byte	0x00, 0xf5, 0x21, 0x00


	//----- nvinfo : EIATTR_SPARSE_MMA_MASK
	.align		4
.L_49:
        /*0058*/ 	.byte	0x03, 0x50
        /*005a*/ 	.short	0x0000


	//----- nvinfo : EIATTR_MAXREG_COUNT
	.align		4
        /*005c*/ 	.byte	0x03, 0x1b
        /*005e*/ 	.short	0x00ff


	//----- nvinfo : EIATTR_MERCURY_ISA_VERSION
	.align		4
        /*0060*/ 	.byte	0x03, 0x5f
        /*0062*/ 	.short	0x0101


	//----- nvinfo : EIATTR_VRC_CTA_INIT_COUNT
	.align		4
        /*0064*/ 	.byte	0x02, 0x4a
	.zero		1
	.zero		1


	//----- nvinfo : EIATTR_EXIT_INSTR_OFFSETS
	.align		4
        /*0068*/ 	.byte	0x04, 0x1c
        /*006a*/ 	.short	(.L_51 - .L_50)


	//   ....[0]....
.L_50:
        /*006c*/ 	.word	0x000000f0


	//   ....[1]....
        /*0070*/ 	.word	0x000007c0


	//   ....[2]....
        /*0074*/ 	.word	0x00000af0


	//----- nvinfo : EIATTR_CRS_STACK_SIZE
	.align		4
.L_51:
        /*0078*/ 	.byte	0x04, 0x1e
        /*007a*/ 	.short	(.L_53 - .L_52)
.L_52:
        /*007c*/ 	.word	0x00000000


	//----- nvinfo : EIATTR_CBANK_PARAM_SIZE
	.align		4
.L_53:
        /*0080*/ 	.byte	0x03, 0x19
        /*0082*/ 	.short	0x0028


	//----- nvinfo : EIATTR_PARAM_CBANK
	.align		4
        /*0084*/ 	.byte	0x04, 0x0a
        /*0086*/ 	.short	(.L_55 - .L_54)
	.align		4
.L_54:
        /*0088*/ 	.word	index@(.nv.constant0._Z28BilinearInterpolationForwardPKfPKiS0_PfS2_)
        /*008c*/ 	.short	0x0380
        /*008e*/ 	.short	0x0028


	//----- nvinfo : EIATTR_SW_WAR
	.align		4
.L_55:
        /*0090*/ 	.byte	0x04, 0x36
        /*0092*/ 	.short	(.L_57 - .L_56)
.L_56:
        /*0094*/ 	.word	0x00000008
.L_57:


//--------------------- .nv.callgraph             --------------------------
	.section	.nv.callgraph,"",@"SHT_CUDA_CALLGRAPH"
	.align	4
	.sectionentsize	8
	.align		4
        /*0000*/ 	.word	0x00000000
	.align		4
        /*0004*/ 	.word	0xffffffff
	.align		4
        /*0008*/ 	.word	0x00000000
	.align		4
        /*000c*/ 	.word	0xfffffffe
	.align		4
        /*0010*/ 	.word	0x00000000
	.align		4
        /*0014*/ 	.word	0xfffffffd
	.align		4
        /*0018*/ 	.word	0x00000000
	.align		4
        /*001c*/ 	.word	0xfffffffc


//--------------------- .text._Z29BilinearInterpolationBackwardPKfPKiS0_S0_S2_S0_PfS3_ --------------------------
	.section	.text._Z29BilinearInterpolationBackwardPKfPKiS0_S0_S2_S0_PfS3_,"ax",@progbits
	.align	128
        .global         _Z29BilinearInterpolationBackwardPKfPKiS0_S0_S2_S0_PfS3_
        .type           _Z29BilinearInterpolationBackwardPKfPKiS0_S0_S2_S0_PfS3_,@function
        .size           _Z29BilinearInterpolationBackwardPKfPKiS0_S0_S2_S0_PfS3_,(.L_x_16 - _Z29BilinearInterpolationBackwardPKfPKiS0_S0_S2_S0_PfS3_)
        .other          _Z29BilinearInterpolationBackwardPKfPKiS0_S0_S2_S0_PfS3_,@"STO_CUDA_ENTRY STV_DEFAULT"
_Z29BilinearInterpolationBackwardPKfPKiS0_S0_S2_S0_PfS3_:
.text._Z29BilinearInterpolationBackwardPKfPKiS0_S0_S2_S0_PfS3_:
[----:B------:R-:W-:Y:S08]  /*0000*/  LDC R1, c[0x0][0x37c] ;  /* 0x0000df00ff017b82 */ /* 0x000ff00000000800 */
[----:B------:R-:W0:Y:S01]  /*0010*/  LDC.64 R4, c[0x0][0x3a0] ;  /* 0x0000e800ff047b82 */ /* 0x000e220000000a00 */
[----:B------:R-:W0:Y:S02]  /*0020*/  LDCU.64 UR4, c[0x0][0x358] ;  /* 0x00006b00ff0477ac */ /* 0x000e240008000a00 */
[----:B0-----:R-:W2:Y:S04]  /*0030*/  LDG.E R2, desc[UR4][R4.64] ;  /* 0x0000000404027981 */ /* 0x001ea8000c1e1900 */
[----:B------:R-:W2:Y:S04]  /*0040*/  LDG.E R3, desc[UR4][R4.64+0x4] ;  /* 0x0000040404037981 */ /* 0x000ea8000c1e1900 */
[----:B------:R-:W3:Y:S04]  /*0050*/  LDG.E R6, desc[UR4][R4.64+0x8] ;  /* 0x0000080404067981 */ /* 0x000ee8000c1e1900 */
[----:B------:R-:W4:Y:S01]  /*0060*/  LDG.E R9, desc[UR4][R4.64+0xc] ;  /* 0x00000c0404097981 */ /* 0x000f22000c1e1900 */
[----:B------:R-:W0:Y:S01]  /*0070*/  S2UR UR6, SR_CTAID.X ;  /* 0x00000000000679c3 */ /* 0x000e220000002500 */
[----:B------:R-:W0:Y:S07]  /*0080*/  S2R R8, SR_TID.X ;  /* 0x0000000000087919 */ /* 0x000e2e0000002100 */
[----:B------:R-:W0:Y:S02]  /*0090*/  LDC R15, c[0x0][0x360] ;  /* 0x0000d800ff0f7b82 */ /* 0x000e240000000800 */
[----:B0-----:R-:W-:-:S02]  /*00a0*/  IMAD R15, R15, UR6, R8 ;  /* 0x000000060f0f7c24 */ /* 0x001fc4000f8e0208 */
[----:B--2---:R-:W-:-:S04]  /*00b0*/  IMAD R7, R2, R3, RZ ;  /* 0x0000000302077224 */ /* 0x004fc800078e02ff */
[----:B---3--:R-:W-:-:S04]  /*00c0*/  IMAD R0, R7, R6, RZ ;  /* 0x0000000607007224 */ /* 0x008fc800078e02ff */
[----:B----4-:R-:W-:-:S05]  /*00d0*/  IMAD R0, R0, R9, RZ ;  /* 0x0000000900007224 */ /* 0x010fca00078e02ff */
[----:B------:R-:W-:-:S13]  /*00e0*/  ISETP.GE.AND P0, PT, R15, R0, PT ;  /* 0x000000000f00720c */ /* 0x000fda0003f06270 */
[----:B------:R-:W-:Y:S05]  /*00f0*/  @P0 EXIT ;  /* 0x000000000000094d */ /* 0x000fea0003800000 */
[----:B------:R-:W-:Y:S02]  /*0100*/  IABS R11, R2 ;  /* 0x00000002000b7213 */ /* 0x000fe40000000000 */
[----:B------:R-:W-:Y:S02]  /*0110*/  IABS R0, R3 ;  /* 0x0000000300007213 */ /* 0x000fe40000000000 */
[----:B------:R-:W0:Y:S01]  /*0120*/  I2F.RP R8, R11 ;  /* 0x0000000b00087306 */ /* 0x000e220000209400 */
[----:B------:R-:W-:-:S07]  /*0130*/  IABS R12, R15 ;  /* 0x0000000f000c7213 */ /* 0x000fce0000000000 */
[----:B------:R-:W1:Y:S08]  /*0140*/  I2F.RP R9, R0 ;  /* 0x0000000000097306 */ /* 0x000e700000209400 */
[----:B0-----:R-:W0:Y:S08]  /*0150*/  MUFU.RCP R8, R8 ;  /* 0x0000000800087308 */ /* 0x001e300000001000 */
[----:B-1----:R-:W-:Y:S01]  /*0160*/  MUFU.RCP R9, R9 ;  /* 0x0000000900097308 */ /* 0x002fe20000001000 */
[----:B0-----:R-:W-:-:S07]  /*0170*/  VIADD R4, R8, 0xffffffe ;  /* 0x0ffffffe08047836 */ /* 0x001fce0000000000 */
[----:B------:R0:W1:Y:S02]  /*0180*/  F2I.FTZ.U32.TRUNC.NTZ R5, R4 ;  /* 0x0000000400057305 */ /* 0x000064000021f000 */
[----:B0-----:R-:W-:Y:S02]  /*0190*/  HFMA2 R4, -RZ, RZ, 0, 0 ;  /* 0x00000000ff047431 */ /* 0x001fe400000001ff */
[----:B-1----:R-:W-:-:S04]  /*01a0*/  IMAD.MOV R10, RZ, RZ, -R5 ;  /* 0x000000ffff0a7224 */ /* 0x002fc800078e0a05 */
[----:B------:R-:W-:Y:S01]  /*01b0*/  IMAD R13, R10, R11, RZ ;  /* 0x0000000b0a0d7224 */ /* 0x000fe200078e02ff */
[----:B------:R-:W-:-:S03]  /*01c0*/  IABS R10, R2 ;  /* 0x00000002000a7213 */ /* 0x000fc60000000000 */
[----:B------:R-:W-:-:S04]  /*01d0*/  IMAD.HI.U32 R5, R5, R13, R4 ;  /* 0x0000000d05057227 */ /* 0x000fc800078e0004 */
[----:B------:R-:W-:Y:S02]  /*01e0*/  IMAD.MOV.U32 R4, RZ, RZ, R12 ;  /* 0x000000ffff047224 */ /* 0x000fe400078e000c */
[----:B------:R-:W-:Y:S02]  /*01f0*/  IMAD.MOV R13, RZ, RZ, -R10 ;  /* 0x000000ffff0d7224 */ /* 0x000fe400078e0a0a */
[----:B------:R-:W-:-:S04]  /*0200*/  IMAD.HI.U32 R8, R5, R4, RZ ;  /* 0x0000000405087227 */ /* 0x000fc800078e00ff */
[----:B------:R-:W-:Y:S01]  /*0210*/  IMAD R4, R8, R13, R4 ;  /* 0x0000000d08047224 */ /* 0x000fe200078e0204 */
[----:B------:R-:W-:Y:S01]  /*0220*/  IABS R13, R3 ;  /* 0x00000003000d7213 */ /* 0x000fe20000000000 */
[----:B------:R-:W-:-:S03]  /*0230*/  VIADD R10, R9, 0xffffffe ;  /* 0x0ffffffe090a7836 */ /* 0x000fc60000000000 */
[----:B------:R-:W-:Y:S01]  /*0240*/  ISETP.GT.U32.AND P2, PT, R11, R4, PT ;  /* 0x000000040b00720c */ /* 0x000fe20003f44070 */
[----:B------:R-:W-:-:S12]  /*0250*/  IMAD.MOV R13, RZ, RZ, -R13 ;  /* 0x000000ffff0d7224 */ /* 0x000fd800078e0a0d */
[-C--:B------:R-:W-:Y:S01]  /*0260*/  @!P2 IADD3 R4, PT, PT, R4, -R11.reuse, RZ ;  /* 0x8000000b0404a210 */ /* 0x080fe20007ffe0ff */
[----:B------:R-:W-:Y:S01]  /*0270*/  @!P2 VIADD R8, R8, 0x1 ;  /* 0x000000010808a836 */ /* 0x000fe20000000000 */
[----:B------:R-:W-:Y:S02]  /*0280*/  ISETP.NE.AND P2, PT, R2, RZ, PT ;  /* 0x000000ff0200720c */ /* 0x000fe40003f45270 */
[----:B------:R-:W-:Y:S02]  /*0290*/  ISETP.GE.U32.AND P0, PT, R4, R11, PT ;  /* 0x0000000b0400720c */ /* 0x000fe40003f06070 */
[----:B------:R-:W-:Y:S01]  /*02a0*/  LOP3.LUT R4, R15, R2, RZ, 0x3c, !PT ;  /* 0x000000020f047212 */ /* 0x000fe200078e3cff */
[----:B------:R0:W1:Y:S03]  /*02b0*/  F2I.FTZ.U32.TRUNC.NTZ R11, R10 ;  /* 0x0000000a000b7305 */ /* 0x000066000021f000 */
[----:B------:R-:W-:-:S02]  /*02c0*/  ISETP.GE.AND P1, PT, R4, RZ, PT ;  /* 0x000000ff0400720c */ /* 0x000fc40003f26270 */
[----:B------:R-:W-:Y:S02]  /*02d0*/  IABS R4, R6 ;  /* 0x0000000600047213 */ /* 0x000fe40000000000 */
[----:B0-----:R-:W-:Y:S02]  /*02e0*/  MOV R10, RZ ;  /* 0x000000ff000a7202 */ /* 0x001fe40000000f00 */
[----:B------:R-:W0:Y:S01]  /*02f0*/  I2F.RP R9, R4 ;  /* 0x0000000400097306 */ /* 0x000e220000209400 */
[----:B------:R-:W-:Y:S01]  /*0300*/  @P0 IADD3 R8, PT, PT, R8, 0x1, RZ ;  /* 0x0000000108080810 */ /* 0x000fe20007ffe0ff */
[----:B-1----:R-:W-:-:S05]  /*0310*/  IMAD.MOV R5, RZ, RZ, -R11 ;  /* 0x000000ffff057224 */ /* 0x002fca00078e0a0b */
[----:B------:R-:W-:Y:S01]  /*0320*/  @!P1 IMAD.MOV R8, RZ, RZ, -R8 ;  /* 0x000000ffff089224 */ /* 0x000fe200078e0a08 */
[----:B------:R-:W-:Y:S01]  /*0330*/  @!P2 LOP3.LUT R8, RZ, R2, RZ, 0x33, !PT ;  /* 0x00000002ff08a212 */ /* 0x000fe200078e33ff */
[----:B------:R-:W-:-:S03]  /*0340*/  IMAD R5, R5, R0, RZ ;  /* 0x0000000005057224 */ /* 0x000fc600078e02ff */
[----:B------:R-:W-:Y:S01]  /*0350*/  IABS R12, R8 ;  /* 0x00000008000c7213 */ /* 0x000fe20000000000 */
[----:B------:R-:W-:Y:S01]  /*0360*/  IMAD.HI.U32 R10, R11, R5, R10 ;  /* 0x000000050b0a7227 */ /* 0x000fe200078e000a */
[----:B0-----:R-:W0:Y:S03]  /*0370*/  MUFU.RCP R9, R9 ;  /* 0x0000000900097308 */ /* 0x001e260000001000 */
[----:B------:R-:W-:Y:S01]  /*0380*/  IMAD.MOV.U32 R5, RZ, RZ, R12 ;  /* 0x000000ffff057224 */ /* 0x000fe200078e000c */
[----:B------:R-:W-:-:S03]  /*0390*/  MOV R12, R13 ;  /* 0x0000000d000c7202 */ /* 0x000fc60000000f00 */
[----:B------:R-:W-:-:S04]  /*03a0*/  IMAD.HI.U32 R13, R10, R5, RZ ;  /* 0x000000050a0d7227 */ /* 0x000fc800078e00ff */
[----:B------:R-:W-:-:S05]  /*03b0*/  IMAD R5, R13, R12, R5 ;  /* 0x0000000c0d057224 */ /* 0x000fca00078e0205 */
[----:B------:R-:W-:Y:S01]  /*03c0*/  ISETP.GT.U32.AND P2, PT, R0, R5, PT ;  /* 0x000000050000720c */ /* 0x000fe20003f44070 */
[----:B0-----:R-:W-:Y:S01]  /*03d0*/  VIADD R10, R9, 0xffffffe ;  /* 0x0ffffffe090a7836 */ /* 0x001fe20000000000 */
[----:B------:R-:W-:-:S03]  /*03e0*/  IABS R9, R6 ;  /* 0x0000000600097213 */ /* 0x000fc60000000000 */
[----:B------:R0:W1:Y:S02]  /*03f0*/  F2I.FTZ.U32.TRUNC.NTZ R11, R10 ;  /* 0x0000000a000b7305 */ /* 0x000064000021f000 */
[----:B------:R-:W-:-:S06]  /*0400*/  IMAD.MOV R9, RZ, RZ, -R9 ;  /* 0x000000ffff097224 */ /* 0x000fcc00078e0a09 */
[----:B------:R-:W-:Y:S01]  /*0410*/  @!P2 IMAD.IADD R5, R5, 0x1, -R0 ;  /* 0x000000010505a824 */ /* 0x000fe200078e0a00 */
[----:B------:R-:W-:Y:S01]  /*0420*/  @!P2 IADD3 R13, PT, PT, R13, 0x1, RZ ;  /* 0x000000010d0da810 */ /* 0x000fe20007ffe0ff */
[----:B0-----:R-:W-:Y:S01]  /*0430*/  IMAD.MOV.U32 R10, RZ, RZ, RZ ;  /* 0x000000ffff0a7224 */ /* 0x001fe200078e00ff */
[----:B------:R-:W-:Y:S02]  /*0440*/  ISETP.NE.AND P2, PT, R3, RZ, PT ;  /* 0x000000ff0300720c */ /* 0x000fe40003f45270 */
[----:B------:R-:W-:Y:S02]  /*0450*/  ISETP.GE.U32.AND P0, PT, R5, R0, PT ;  /* 0x000000000500720c */ /* 0x000fe40003f06070 */
[----:B------:R-:W-:Y:S01]  /*0460*/  LOP3.LUT R0, R8, R3, RZ, 0x3c, !PT ;  /* 0x0000000308007212 */ /* 0x000fe200078e3cff */
[----:B-1----:R-:W-:-:S03]  /*0470*/  IMAD.MOV R5, RZ, RZ, -R11 ;  /* 0x000000ffff057224 */ /* 0x002fc600078e0a0b */
[----:B------:R-:W-:Y:S01]  /*0480*/  ISETP.GE.AND P1, PT, R0, RZ, PT ;  /* 0x000000ff0000720c */ /* 0x000fe20003f26270 */
[----:B------:R-:W-:-:S04]  /*0490*/  IMAD R5, R5, R4, RZ ;  /* 0x0000000405057224 */ /* 0x000fc800078e02ff */
[----:B------:R-:W-:-:S04]  /*04a0*/  IMAD.HI.U32 R10, R11, R5, R10 ;  /* 0x000000050b0a7227 */ /* 0x000fc800078e000a */
[----:B------:R-:W-:-:S05]  /*04b0*/  @P0 VIADD R13, R13, 0x1 ;  /* 0x000000010d0d0836 */ /* 0x000fca0000000000 */
[----:B------:R-:W-:Y:S02]  /*04c0*/  @!P1 IADD3 R13, PT, PT, -R13, RZ, RZ ;  /* 0x000000ff0d0d9210 */ /* 0x000fe40007ffe1ff */
[----:B------:R-:W-:-:S04]  /*04d0*/  @!P2 LOP3.LUT R13, RZ, R3, RZ, 0x33, !PT ;  /* 0x00000003ff0da212 */ /* 0x000fc800078e33ff */
[----:B------:R-:W-:-:S04]  /*04e0*/  IABS R0, R13 ;  /* 0x0000000d00007213 */ /* 0x000fc80000000000 */
[----:B------:R-:W-:-:S05]  /*04f0*/  MOV R5, R0 ;  /* 0x0000000000057202 */ /* 0x000fca0000000f00 */
[----:B------:R-:W-:Y:S02]  /*0500*/  IMAD.HI.U32 R0, R10, R5, RZ ;  /* 0x000000050a007227 */ /* 0x000fe400078e00ff */
[----:B------:R-:W0:Y:S02]  /*0510*/  LDC.64 R10, c[0x0][0x390] ;  /* 0x0000e400ff0a7b82 */ /* 0x000e240000000a00 */
[----:B------:R-:W-:Y:S01]  /*0520*/  IMAD R5, R0, R9, R5 ;  /* 0x0000000900057224 */ /* 0x000fe200078e0205 */
[----:B------:R-:W-:-:S04]  /*0530*/  IADD3 R9, PT, PT, -R13, RZ, RZ ;  /* 0x000000ff0d097210 */ /* 0x000fc80007ffe1ff */
[----:B------:R-:W-:Y:S01]  /*0540*/  ISETP.GT.U32.AND P2, PT, R4, R5, PT ;  /* 0x000000050400720c */ /* 0x000fe20003f44070 */
[--C-:B------:R-:W-:Y:S02]  /*0550*/  IMAD R12, R3, R9, R8.reuse ;  /* 0x00000009030c7224 */ /* 0x100fe400078e0208 */
[----:B------:R-:W-:-:S04]  /*0560*/  IMAD.MOV R8, RZ, RZ, -R8 ;  /* 0x000000ffff087224 */ /* 0x000fc800078e0a08 */
[----:B------:R-:W-:-:S06]  /*0570*/  IMAD R8, R2, R8, R15 ;  /* 0x0000000802087224 */ /* 0x000fcc00078e020f */
[----:B------:R-:W-:Y:S02]  /*0580*/  @!P2 IMAD.IADD R5, R5, 0x1, -R4 ;  /* 0x000000010505a824 */ /* 0x000fe400078e0a04 */
[----:B------:R-:W-:Y:S01]  /*0590*/  @!P2 VIADD R0, R0, 0x1 ;  /* 0x000000010000a836 */ /* 0x000fe20000000000 */
[----:B------:R-:W-:Y:S02]  /*05a0*/  ISETP.NE.AND P2, PT, R6, RZ, PT ;  /* 0x000000ff0600720c */ /* 0x000fe40003f45270 */
[----:B------:R-:W-:Y:S02]  /*05b0*/  ISETP.GE.U32.AND P0, PT, R5, R4, PT ;  /* 0x000000040500720c */ /* 0x000fe40003f06070 */
[----:B------:R-:W-:-:S04]  /*05c0*/  LOP3.LUT R4, R13, R6, RZ, 0x3c, !PT ;  /* 0x000000060d047212 */ /* 0x000fc800078e3cff */
[----:B------:R-:W-:Y:S02]  /*05d0*/  ISETP.GE.AND P1, PT, R4, RZ, PT ;  /* 0x000000ff0400720c */ /* 0x000fe40003f26270 */
[----:B------:R-:W1:Y:S05]  /*05e0*/  LDC.64 R4, c[0x0][0x388] ;  /* 0x0000e200ff047b82 */ /* 0x000e6a0000000a00 */
[----:B------:R-:W-:-:S06]  /*05f0*/  @P0 IADD3 R0, PT, PT, R0, 0x1, RZ ;  /* 0x0000000100000810 */ /* 0x000fcc0007ffe0ff */
[----:B------:R-:W-:Y:S01]  /*0600*/  @!P1 IMAD.MOV R0, RZ, RZ, -R0 ;  /* 0x000000ffff009224 */ /* 0x000fe200078e0a00 */
[----:B------:R-:W-:-:S05]  /*0610*/  @!P2 LOP3.LUT R0, RZ, R6, RZ, 0x33, !PT ;  /* 0x00000006ff00a212 */ /* 0x000fca00078e33ff */
[----:B------:R-:W-:-:S05]  /*0620*/  IMAD R3, R3, R0, RZ ;  /* 0x0000000003037224 */ /* 0x000fca00078e02ff */
[----:B------:R-:W-:Y:S01]  /*0630*/  LEA R3, R3, R12, 0x1 ;  /* 0x0000000c03037211 */ /* 0x000fe200078e08ff */
[----:B-1----:R-:W2:Y:S04]  /*0640*/  LDG.E R22, desc[UR4][R4.64] ;  /* 0x0000000404167981 */ /* 0x002ea8000c1e1900 */
[----:B------:R-:W-:Y:S02]  /*0650*/  IMAD R17, R2, R3, R8 ;  /* 0x0000000302117224 */ /* 0x000fe400078e0208 */
[----:B------:R-:W3:Y:S02]  /*0660*/  LDG.E R2, desc[UR4][R4.64+0x4] ;  /* 0x0000040404027981 */ /* 0x000ee4000c1e1900 */
[----:B0-----:R-:W-:-:S05]  /*0670*/  IMAD.WIDE R10, R17, 0x4, R10 ;  /* 0x00000004110a7825 */ /* 0x001fca00078e020a */
[----:B------:R-:W4:Y:S01]  /*0680*/  LDG.E R12, desc[UR4][R10.64] ;  /* 0x000000040a0c7981 */ /* 0x000f22000c1e1900 */
[----:B------:R-:W-:-:S05]  /*0690*/  IMAD.WIDE R20, R7, 0x4, R10 ;  /* 0x0000000407147825 */ /* 0x000fca00078e020a */
[----:B------:R0:W5:Y:S01]  /*06a0*/  LDG.E R16, desc[UR4][R20.64] ;  /* 0x0000000414107981 */ /* 0x000162000c1e1900 */
[----:B------:R-:W-:Y:S02]  /*06b0*/  IMAD.MOV.U32 R3, RZ, RZ, 0x3fe00000 ;  /* 0x3fe00000ff037424 */ /* 0x000fe400078e00ff */
[----:B---3--:R-:W-:Y:S01]  /*06c0*/  VIADD R2, R2, 0xffffffff ;  /* 0xffffffff02027836 */ /* 0x008fe20000000000 */
[----:B----4-:R-:W1:Y:S04]  /*06d0*/  F2F.F64.F32 R8, R12 ;  /* 0x0000000c00087310 */ /* 0x010e680000201800 */
[----:B------:R-:W-:Y:S01]  /*06e0*/  I2FP.F32.S32 R14, R2 ;  /* 0x00000002000e7245 */ /* 0x000fe20000201400 */
[----:B------:R-:W-:-:S03]  /*06f0*/  HFMA2 R2, -RZ, RZ, 0, 0 ;  /* 0x00000000ff027431 */ /* 0x000fc600000001ff */
[----:B------:R-:W3:Y:S03]  /*0700*/  F2F.F64.F32 R18, R14 ;  /* 0x0000000e00127310 */ /* 0x000ee60000201800 */
[----:B-1----:R-:W-:-:S08]  /*0710*/  DFMA R8, R8, R2, 0.5 ;  /* 0x3fe000000808742b */ /* 0x002fd00000000002 */
[----:B---3--:R-:W-:-:S06]  /*0720*/  DMUL R18, R8, R18 ;  /* 0x0000001208127228 */ /* 0x008fcc0000000000 */
[----:B------:R-:W0:Y:S01]  /*0730*/  F2F.F32.F64 R8, R18 ;  /* 0x0000001200087310 */ /* 0x000e220000301000 */
[----:B--2---:R-:W-:-:S07]  /*0740*/  IADD3 R22, PT, PT, R22, -0x1, RZ ;  /* 0xffffffff16167810 */ /* 0x004fce0007ffe0ff */
[----:B0-----:R-:W0:Y:S01]  /*0750*/  F2I.FLOOR.NTZ R20, R8 ;  /* 0x0000000800147305 */ /* 0x001e220000207100 */
[----:B------:R-:W-:-:S07]  /*0760*/  I2FP.F32.S32 R4, R22 ;  /* 0x0000001600047245 */ /* 0x000fce0000201400 */
[----:B------:R-:W1:Y:S08]  /*0770*/  FRND.CEIL R9, R8 ;  /* 0x0000000800097307 */ /* 0x000e700000209000 */
[----:B-----5:R-:W2:Y:S01]  /*0780*/  F2F.F64.F32 R10, R16 ;  /* 0x00000010000a7310 */ /* 0x020ea20000201800 */
[----:B0-----:R-:W-:-:S07]  /*0790*/  I2FP.F32.S32 R21, R20 ;  /* 0x0000001400157245 */ /* 0x001fce0000201400 */
[----:B------:R-:W0:Y:S01]  /*07a0*/  F2F.F64.F32 R4, R4 ;  /* 0x0000000400047310 */ /* 0x000e220000201800 */
[----:B-1----:R-:W-:Y:S01]  /*07b0*/  FSETP.GE.AND P0, PT, R9, R21, PT ;  /* 0x000000150900720b */ /* 0x002fe20003f06000 */
[----:B--2---:R-:W-:-:S08]  /*07c0*/  DFMA R10, R10, R2, 0.5 ;  /* 0x3fe000000a0a742b */ /* 0x004fd00000000002 */
[----:B0-----:R-:W-:-:S04]  /*07d0*/  DMUL R22, R10, R4 ;  /* 0x000000040a167228 */ /* 0x001fc80000000000 */
[----:B------:R-:W-:Y:S07]  /*07e0*/  @!P0 EXIT ;  /* 0x000000000000894d */ /* 0x000fee0003800000 */
[----:B------:R-:W0:Y:S01]  /*07f0*/  LDC.64 R2, c[0x0][0x3b8] ;  /* 0x0000ee00ff027b82 */ /* 0x000e220000000a00 */
[----:B------:R-:W1:Y:S01]  /*0800*/  F2F.F32.F64 R10, R22 ;  /* 0x00000016000a7310 */ /* 0x000e620000301000 */
[----:B------:R-:W-:Y:S01]  /*0810*/  IMAD.MOV R14, RZ, RZ, -R0 ;  /* 0x000000ffff0e7224 */ /* 0x000fe200078e0a00 */
[----:B------:R-:W2:Y:S03]  /*0820*/  LDCU.64 UR6, c[0x0][0x3b0] ;  /* 0x00007600ff0677ac */ /* 0x000ea60008000a00 */
[----:B------:R-:W-:Y:S02]  /*0830*/  IMAD R13, R6, R14, R13 ;  /* 0x0000000e060d7224 */ /* 0x000fe400078e020d */
[----:B------:R-:W3:Y:S01]  /*0840*/  LDC.64 R4, c[0x0][0x3a8] ;  /* 0x0000ea00ff047b82 */ /* 0x000ee20000000a00 */
[----:B-1----:R1:W4:Y:S08]  /*0850*/  F2I.FLOOR.NTZ R11, R10 ;  /* 0x0000000a000b7305 */ /* 0x0023300000207100 */
[----:B------:R1:W0:Y:S02]  /*0860*/  FRND.CEIL R12, R10 ;  /* 0x0000000a000c7307 */ /* 0x0002240000209000 */
[----:B0-----:R-:W-:-:S04]  /*0870*/  IMAD.WIDE R2, R17, 0x4, R2 ;  /* 0x0000000411027825 */ /* 0x001fc800078e0202 */
[----:B------:R-:W-:-:S04]  /*0880*/  IMAD.WIDE R6, R7, 0x4, R2 ;  /* 0x0000000407067825 */ /* 0x000fc800078e0202 */
[----:B-1234-:R-:W-:-:S07]  /*0890*/  IMAD.WIDE R4, R15, 0x4, R4 ;  /* 0x000000040f047825 */ /* 0x01efce00078e0204 */
.L_x_7:
[----:B------:R-:W-:Y:S01]  /*08a0*/  I2FP.F32.S32 R15, R11 ;  /* 0x0000000b000f7245 */ /* 0x000fe20000201400 */
[----:B------:R-:W-:Y:S03]  /*08b0*/  BSSY.RECONVERGENT B0, `(.L_x_0) ;  /* 0x0000045000007945 */ /* 0x000fe60003800200 */
[----:B------:R-:W-:-:S13]  /*08c0*/  FSETP.GE.AND P0, PT, R12, R15, PT ;  /* 0x0000000f0c00720b */ /* 0x000fda0003f06000 */
[----:B------:R-:W-:Y:S05]  /*08d0*/  @!P0 BRA `(.L_x_1) ;  /* 0x0000000400088947 */ /* 0x000fea0003800000 */
[----:B------:R-:W-:Y:S02]  /*08e0*/  ISETP.GE.AND P1, PT, R20, RZ, PT ;  /* 0x000000ff1400720c */ /* 0x000fe40003f26270 */
[----:B------:R-:W-:-:S11]  /*08f0*/  MOV R22, R11 ;  /* 0x0000000b00167202 */ /* 0x000fd60000000f00 */
.L_x_6:
[----:B------:R-:W-:Y:S01]  /*0900*/  BSSY.RECONVERGENT B1, `(.L_x_2) ;  /* 0x0000006000017945 */ /* 0x000fe20003800200 */
[----:B------:R-:W-:-:S03]  /*0910*/  PLOP3.LUT P0, PT, PT, PT, PT, 0x8, 0x80 ;  /* 0x000000000080781c */ /* 0x000fc60003f0e170 */
[----:B------:R-:W-:Y:S10]  /*0920*/  @!P1 BRA `(.L_x_3) ;  /* 0x00000000000c9947 */ /* 0x000ff40003800000 */
[----:B------:R-:W0:Y:S02]  /*0930*/  LDC.64 R14, c[0x0][0x388] ;  /* 0x0000e200ff0e7b82 */ /* 0x000e240000000a00 */
[----:B0-----:R-:W2:Y:S02]  /*0940*/  LDG.E R15, desc[UR4][R14.64+0x4] ;  /* 0x000004040e0f7981 */ /* 0x001ea4000c1e1900 */
[----:B--2---:R-:W-:-:S13]  /*0950*/  ISETP.LT.AND P0, PT, R20, R15, PT ;  /* 0x0000000f1400720c */ /* 0x004fda0003f01270 */
.L_x_3:
[----:B------:R-:W-:Y:S05]  /*0960*/  BSYNC.RECONVERGENT B1 ;  /* 0x0000000000017941 */ /* 0x000fea0003800200 */
.L_x_2:
[----:B------:R-:W-:Y:S01]  /*0970*/  ISETP.LT.OR P0, PT, R22, RZ, !P0 ;  /* 0x000000ff1600720c */ /* 0x000fe20004701670 */
[----:B------:R-:W-:-:S12]  /*0980*/  BSSY.RECONVERGENT B1, `(.L_x_4) ;  /* 0x0000033000017945 */ /* 0x000fd80003800200 */
[----:B------:R-:W-:Y:S05]  /*0990*/  @P0 BRA `(.L_x_5) ;  /* 0x0000000000c40947 */ /* 0x000fea0003800000 */
[----:B------:R-:W0:Y:S02]  /*09a0*/  LDC.64 R14, c[0x0][0x388] ;  /* 0x0000e200ff0e7b82 */ /* 0x000e240000000a00 */
[----:B0-----:R-:W2:Y:S02]  /*09b0*/  LDG.E R19, desc[UR4][R14.64] ;  /* 0x000000040e137981 */ /* 0x001ea4000c1e1900 */
[----:B--2---:R-:W-:-:S13]  /*09c0*/  ISETP.GE.AND P0, PT, R22, R19, PT ;  /* 0x000000131600720c */ /* 0x004fda0003f06270 */
[----:B------:R-:W-:Y:S05]  /*09d0*/  @P0 BRA `(.L_x_5) ;  /* 0x0000000000b40947 */ /* 0x000fea0003800000 */
[----:B------:R-:W2:Y:S04]  /*09e0*/  LDG.E R23, desc[UR4][R14.64+0x8] ;  /* 0x000008040e177981 */ /* 0x000ea8000c1e1900 */
[----:B------:R-:W3:Y:S04]  /*09f0*/  LDG.E R16, desc[UR4][R14.64+0x4] ;  /* 0x000004040e107981 */ /* 0x000ee8000c1e1900 */
[----:B------:R-:W4:Y:S01]  /*0a00*/  LDG.E R17, desc[UR4][R4.64] ;  /* 0x0000000404117981 */ /* 0x000f22000c1e1900 */
[----:B--2---:R-:W-:Y:S02]  /*0a10*/  IMAD R23, R0, R23, RZ ;  /* 0x0000001700177224 */ /* 0x004fe400078e02ff */
[----:B---3--:R-:W-:-:S02]  /*0a20*/  IMAD R16, R16, R19, RZ ;  /* 0x0000001310107224 */ /* 0x008fc400078e02ff */
[----:B------:R-:W-:Y:S02]  /*0a30*/  IMAD R19, R19, R20, RZ ;  /* 0x0000001413137224 */ /* 0x000fe400078e02ff */
[-C--:B------:R-:W-:Y:S02]  /*0a40*/  IMAD R23, R23, R16.reuse, RZ ;  /* 0x0000001017177224 */ /* 0x080fe400078e02ff */
[----:B------:R-:W-:-:S03]  /*0a50*/  IMAD R16, R13, R16, RZ ;  /* 0x000000100d107224 */ /* 0x000fc600078e02ff */
[----:B------:R-:W-:Y:S02]  /*0a60*/  SHF.R.S32.HI R18, RZ, 0x1f, R23 ;  /* 0x0000001fff127819 */ /* 0x000fe40000011417 */
[----:B------:R-:W-:Y:S02]  /*0a70*/  IADD3 R24, P0, P2, R23, R16, R22 ;  /* 0x0000001017187210 */ /* 0x000fe40007a1e016 */
[----:B------:R-:W-:-:S04]  /*0a80*/  SHF.R.S32.HI R23, RZ, 0x1f, R16 ;  /* 0x0000001fff177819 */ /* 0x000fc80000011410 */
[----:B------:R-:W-:Y:S02]  /*0a90*/  IADD3.X R16, PT, PT, R18, R23, RZ, P0, P2 ;  /* 0x0000001712107210 */ /* 0x000fe400007e44ff */
[----:B------:R-:W-:Y:S02]  /*0aa0*/  I2FP.F32.U32 R23, R22 ;  /* 0x0000001600177245 */ /* 0x000fe40000201000 */
[C---:B------:R-:W-:Y:S01]  /*0ab0*/  IADD3 R18, P0, PT, R19.reuse, R24, RZ ;  /* 0x0000001813127210 */ /* 0x040fe20007f1e0ff */
[----:B------:R-:W-:Y:S02]  /*0ac0*/  FADD R24, R8, -R21 ;  /* 0x8000001508187221 */ /* 0x000fe40000000000 */
[----:B------:R-:W-:Y:S01]  /*0ad0*/  FADD R25, R10, -R23 ;  /* 0x800000170a197221 */ /* 0x000fe20000000000 */
[----:B------:R-:W-:Y:S01]  /*0ae0*/  LEA.HI.X.SX32 R19, R19, R16, 0x1, P0 ;  /* 0x0000001013137211 */ /* 0x000fe200000f0eff */
[----:B------:R-:W-:Y:S01]  /*0af0*/  FADD R24, -|R24|, 1 ;  /* 0x3f80000018187421 */ /* 0x000fe20000000300 */
[----:B------:R-:W-:Y:S01]  /*0b00*/  LEA R16, P0, R18, UR6, 0x2 ;  /* 0x0000000612107c11 */ /* 0x000fe2000f8010ff */
[----:B------:R-:W-:-:S02]  /*0b10*/  FADD R25, -|R25|, 1 ;  /* 0x3f80000019197421 */ /* 0x000fc40000000300 */
[----:B----4-:R-:W-:Y:S01]  /*0b20*/  FMUL R26, R17, R24 ;  /* 0x00000018111a7220 */ /* 0x010fe20000400000 */
[----:B------:R-:W-:Y:S02]  /*0b30*/  LEA.HI.X R17, R18, UR7, R19, 0x2, P0 ;  /* 0x0000000712117c11 */ /* 0x000fe400080f1413 */
[----:B------:R-:W0:Y:S01]  /*0b40*/  LDC.64 R18, c[0x0][0x380] ;  /* 0x0000e000ff127b82 */ /* 0x000e220000000a00 */
[----:B------:R-:W-:-:S05]  /*0b50*/  FMUL R27, R26, R25 ;  /* 0x000000191a1b7220 */ /* 0x000fca0000400000 */
[----:B------:R1:W-:Y:S04]  /*0b60*/  REDG.E.ADD.F32.FTZ.RN.STRONG.GPU desc[UR4][R16.64], R27 ;  /* 0x0000001b100079a6 */ /* 0x0003e8000c12f304 */
[----:B------:R-:W2:Y:S04]  /*0b70*/  LDG.E R26, desc[UR4][R14.64+0x8] ;  /* 0x000008040e1a7981 */ /* 0x000ea8000c1e1900 */
[----:B------:R-:W3:Y:S04]  /*0b80*/  LDG.E R29, desc[UR4][R14.64+0x4] ;  /* 0x000004040e1d7981 */ /* 0x000ee8000c1e1900 */
[----:B------:R-:W4:Y:S01]  /*0b90*/  LDG.E R28, desc[UR4][R14.64] ;  /* 0x000000040e1c7981 */ /* 0x000f22000c1e1900 */
[----:B--2---:R-:W-:-:S04]  /*0ba0*/  IMAD R26, R0, R26, R13 ;  /* 0x0000001a001a7224 */ /* 0x004fc800078e020d */
[----:B---3--:R-:W-:-:S04]  /*0bb0*/  IMAD R29, R29, R26, R20 ;  /* 0x0000001a1d1d7224 */ /* 0x008fc800078e0214 */
[----:B----4-:R-:W-:-:S04]  /*0bc0*/  IMAD R29, R28, R29, R22 ;  /* 0x0000001d1c1d7224 */ /* 0x010fc800078e0216 */
[----:B0-----:R-:W-:Y:S02]  /*0bd0*/  IMAD.WIDE R18, R29, 0x4, R18 ;  /* 0x000000041d127825 */ /* 0x001fe400078e0212 */
[----:B------:R-:W1:Y:S04]  /*0be0*/  LDG.E R29, desc[UR4][R4.64] ;  /* 0x00000004041d7981 */ /* 0x000e68000c1e1900 */
[----:B------:R-:W1:Y:S01]  /*0bf0*/  LDG.E R18, desc[UR4][R18.64] ;  /* 0x0000000412127981 */ /* 0x000e62000c1e1900 */
[----:B------:R-:W-:Y:S01]  /*0c00*/  FSETP.GE.AND P0, PT, R21, R8, PT ;  /* 0x000000081500720b */ /* 0x000fe20003f06000 */
[----:B-1----:R-:W-:-:S04]  /*0c10*/  FMUL R16, R18, R29 ;  /* 0x0000001d12107220 */ /* 0x002fc80000400000 */
[----:B------:R-:W-:-:S05]  /*0c20*/  FMUL R16, R25, R16 ;  /* 0x0000001019107220 */ /* 0x000fca0000400000 */
[----:B------:R-:W-:-:S05]  /*0c30*/  FSEL R15, R16, -R16, P0 ;  /* 0x80000010100f7208 */ /* 0x000fca0000000000 */
[----:B------:R0:W-:Y:S04]  /*0c40*/  REDG.E.ADD.F32.FTZ.RN.STRONG.GPU desc[UR4][R2.64], R15 ;  /* 0x0000000f020079a6 */ /* 0x0001e8000c12f304 */
[----:B------:R-:W2:Y:S01]  /*0c50*/  LDG.E R17, desc[UR4][R4.64] ;  /* 0x0000000404117981 */ /* 0x000ea2000c1e1900 */
[----:B------:R-:W-:Y:S01]  /*0c60*/  FSETP.GE.AND P0, PT, R23, R10, PT ;  /* 0x0000000a1700720b */ /* 0x000fe20003f06000 */
[----:B--2---:R-:W-:-:S04]  /*0c70*/  FMUL R17, R18, R17 ;  /* 0x0000001112117220 */ /* 0x004fc80000400000 */
[----:B------:R-:W-:-:S05]  /*0c80*/  FMUL R17, R24, R17 ;  /* 0x0000001118117220 */ /* 0x000fca0000400000 */
[----:B------:R-:W-:-:S05]  /*0c90*/  FSEL R17, R17, -R17, P0 ;  /* 0x8000001111117208 */ /* 0x000fca0000000000 */
[----:B------:R0:W-:Y:S02]  /*0ca0*/  REDG.E.ADD.F32.FTZ.RN.STRONG.GPU desc[UR4][R6.64], R17 ;  /* 0x00000011060079a6 */ /* 0x0001e4000c12f304 */
.L_x_5:
[----:B------:R-:W-:Y:S05]  /*0cb0*/  BSYNC.RECONVERGENT B1 ;  /* 0x0000000000017941 */ /* 0x000fea0003800200 */
.L_x_4:
[----:B------:R-:W-:-:S05]  /*0cc0*/  VIADD R22, R22, 0x1 ;  /* 0x0000000116167836 */ /* 0x000fca0000000000 */
[----:B0-----:R-:W-:-:S04]  /*0cd0*/  I2FP.F32.S32 R15, R22 ;  /* 0x00000016000f7245 */ /* 0x001fc80000201400 */
[----:B------:R-:W-:-:S13]  /*0ce0*/  FSETP.GE.AND P0, PT, R12, R15, PT ;  /* 0x0000000f0c00720b */ /* 0x000fda0003f06000 */
[----:B------:R-:W-:Y:S05]  /*0cf0*/  @P0 BRA `(.L_x_6) ;  /* 0xfffffffc00000947 */ /* 0x000fea000383ffff */
.L_x_1:
[----:B------:R-:W-:Y:S05]  /*0d00*/  BSYNC.RECONVERGENT B0 ;  /* 0x0000000000007941 */ /* 0x000fea0003800200 */
.L_x_0:
[----:B------:R-:W-:-:S04]  /*0d10*/  IADD3 R20, PT, PT, R20, 0x1, RZ ;  /* 0x0000000114147810 */ /* 0x000fc80007ffe0ff */
[----:B------:R-:W-:-:S04]  /*0d20*/  I2FP.F32.S32 R21, R20 ;  /* 0x0000001400157245 */ /* 0x000fc80000201400 */
[----:B------:R-:W-:-:S13]  /*0d30*/  FSETP.GE.AND P0, PT, R9, R21, PT ;  /* 0x000000150900720b */ /* 0x000fda0003f06000 */
[----:B------:R-:W-:Y:S05]  /*0d40*/  @P0 BRA `(.L_x_7) ;  /* 0xfffffff800d40947 */ /* 0x000fea000383ffff */
[----:B------:R-:W-:Y:S05]  /*0d50*/  EXIT ;  /* 0x000000000000794d */ /* 0x000fea0003800000 */
.L_x_8:
[----:B------:R-:W-:-:S00]  /*0d60*/  BRA `(.L_x_8) ;  /* 0xfffffffc00fc7947 */ /* 0x000fc0000383ffff */
[----:B------:R-:W-:-:S00]  /*0d70*/  NOP ;  /* 0x0000000000007918 */ /* 0x000fc00000000000 */
        /* <DEDUP_REMOVED lines=8> */
.L_x_16:


//--------------------- .text._Z28BilinearInterpolationForwardPKfPKiS0_PfS2_ --------------------------
	.section	.text._Z28BilinearInterpolationForwardPKfPKiS0_PfS2_,"ax",@progbits
	.align	128
        .global         _Z28BilinearInterpolationForwardPKfPKiS0_PfS2_
        .type           _Z28BilinearInterpolationForwardPKfPKiS0_PfS2_,@function
        .size           _Z28BilinearInterpolationForwardPKfPKiS0_PfS2_,(.L_x_17 - _Z28BilinearInterpolationForwardPKfPKiS0_PfS2_)
        .other          _Z28BilinearInterpolationForwardPKfPKiS0_PfS2_,@"STO_CUDA_ENTRY STV_DEFAULT"
_Z28BilinearInterpolationForwardPKfPKiS0_PfS2_:
.text._Z28BilinearInterpolationForwardPKfPKiS0_PfS2_:
        /* <DEDUP_REMOVED lines=16> */
[-C--:B------:R-:W-:Y:S02]  /*0100*/  IABS R12, R4.reuse ;  /* 0x00000004000c7213 */ /* 0x080fe40000000000 */
[-C--:B------:R-:W-:Y:S02]  /*0110*/  IABS R0, R9.reuse ;  /* 0x0000000900007213 */ /* 0x080fe40000000000 */
[----:B------:R-:W0:Y:S01]  /*0120*/  I2F.RP R5, R12 ;  /* 0x0000000c00057306 */ /* 0x000e220000209400 */
[----:B------:R-:W-:Y:S02]  /*0130*/  IABS R6, R4 ;  /* 0x0000000400067213 */ /* 0x000fe40000000000 */
[----:B------:R-:W-:-:S04]  /*0140*/  IABS R14, R9 ;  /* 0x00000009000e7213 */ /* 0x000fc80000000000 */
[----:B------:R-:W-:Y:S01]  /*0150*/  IADD3 R14, PT, PT, RZ, -R14, RZ ;  /* 0x8000000eff0e7210 */ /* 0x000fe20007ffe0ff */
[----:B------:R-:W1:Y:S08]  /*0160*/  I2F.RP R8, R0 ;  /* 0x0000000000087306 */ /* 0x000e700000209400 */
[----:B0-----:R-:W0:Y:S08]  /*0170*/  MUFU.RCP R5, R5 ;  /* 0x0000000500057308 */ /* 0x001e300000001000 */
[----:B-1----:R-:W-:Y:S01]  /*0180*/  MUFU.RCP R8, R8 ;  /* 0x0000000800087308 */ /* 0x002fe20000001000 */
[----:B0-----:R-:W-:Y:S01]  /*0190*/  VIADD R10, R5, 0xffffffe ;  /* 0x0ffffffe050a7836 */ /* 0x001fe20000000000 */
[----:B------:R-:W-:-:S06]  /*01a0*/  IABS R5, R3 ;  /* 0x0000000300057213 */ /* 0x000fcc0000000000 */
[----:B------:R0:W1:Y:S02]  /*01b0*/  F2I.FTZ.U32.TRUNC.NTZ R11, R10 ;  /* 0x0000000a000b7305 */ /* 0x000064000021f000 */
[----:B0-----:R-:W-:Y:S02]  /*01c0*/  HFMA2 R10, -RZ, RZ, 0, 0 ;  /* 0x00000000ff0a7431 */ /* 0x001fe400000001ff */
[----:B-1----:R-:W-:-:S04]  /*01d0*/  IMAD.MOV R13, RZ, RZ, -R11 ;  /* 0x000000ffff0d7224 */ /* 0x002fc800078e0a0b */
[----:B------:R-:W-:-:S04]  /*01e0*/  IMAD R13, R13, R12, RZ ;  /* 0x0000000c0d0d7224 */ /* 0x000fc800078e02ff */
[----:B------:R-:W-:-:S04]  /*01f0*/  IMAD.HI.U32 R11, R11, R13, R10 ;  /* 0x0000000d0b0b7227 */ /* 0x000fc800078e000a */
[----:B------:R-:W-:Y:S02]  /*0200*/  IMAD.MOV R10, RZ, RZ, -R6 ;  /* 0x000000ffff0a7224 */ /* 0x000fe400078e0a06 */
[----:B------:R-:W-:-:S04]  /*0210*/  IMAD.HI.U32 R6, R11, R5, RZ ;  /* 0x000000050b067227 */ /* 0x000fc800078e00ff */
[----:B------:R-:W-:Y:S01]  /*0220*/  IMAD R5, R6, R10, R5 ;  /* 0x0000000a06057224 */ /* 0x000fe200078e0205 */
[----:B------:R-:W-:Y:S02]  /*0230*/  IADD3 R10, PT, PT, R8, 0xffffffe, RZ ;  /* 0x0ffffffe080a7810 */ /* 0x000fe40007ffe0ff */
[----:B------:R-:W-:Y:S02]  /*0240*/  IABS R8, R2 ;  /* 0x0000000200087213 */ /* 0x000fe40000000000 */
[----:B------:R-:W-:Y:S01]  /*0250*/  ISETP.GT.U32.AND P2, PT, R12, R5, PT ;  /* 0x000000050c00720c */ /* 0x000fe20003f44070 */
[----:B------:R0:W1:Y:S02]  /*0260*/  F2I.FTZ.U32.TRUNC.NTZ R11, R10 ;  /* 0x0000000a000b7305 */ /* 0x000064000021f000 */
[----:B0-----:R-:W-:-:S10]  /*0270*/  IMAD.MOV.U32 R10, RZ, RZ, RZ ;  /* 0x000000ffff0a7224 */ /* 0x001fd400078e00ff */
[----:B------:R-:W-:Y:S02]  /*0280*/  @!P2 IMAD.IADD R5, R5, 0x1, -R12 ;  /* 0x000000010505a824 */ /* 0x000fe400078e0a0c */
[----:B------:R-:W-:Y:S01]  /*0290*/  @!P2 VIADD R6, R6, 0x1 ;  /* 0x000000010606a836 */ /* 0x000fe20000000000 */
[----:B------:R-:W-:Y:S02]  /*02a0*/  ISETP.NE.AND P2, PT, R4, RZ, PT ;  /* 0x000000ff0400720c */ /* 0x000fe40003f45270 */
[----:B------:R-:W-:Y:S02]  /*02b0*/  ISETP.GE.U32.AND P0, PT, R5, R12, PT ;  /* 0x0000000c0500720c */ /* 0x000fe40003f06070 */
[----:B------:R-:W-:Y:S01]  /*02c0*/  LOP3.LUT R5, R3, R4, RZ, 0x3c, !PT ;  /* 0x0000000403057212 */ /* 0x000fe200078e3cff */
[----:B------:R-:W0:Y:S03]  /*02d0*/  I2F.RP R12, R8 ;  /* 0x00000008000c7306 */ /* 0x000e260000209400 */
[----:B------:R-:W-:-:S02]  /*02e0*/  ISETP.GE.AND P1, PT, R5, RZ, PT ;  /* 0x000000ff0500720c */ /* 0x000fc40003f26270 */
[----:B-1----:R-:W-:-:S05]  /*02f0*/  IADD3 R5, PT, PT, RZ, -R11, RZ ;  /* 0x8000000bff057210 */ /* 0x002fca0007ffe0ff */
[----:B------:R-:W-:Y:S02]  /*0300*/  @P0 VIADD R6, R6, 0x1 ;  /* 0x0000000106060836 */ /* 0x000fe40000000000 */
[----:B------:R-:W-:Y:S01]  /*0310*/  IMAD R5, R5, R0, RZ ;  /* 0x0000000005057224 */ /* 0x000fe200078e02ff */
[----:B0-----:R-:W0:Y:S03]  /*0320*/  MUFU.RCP R12, R12 ;  /* 0x0000000c000c7308 */ /* 0x001e260000001000 */
[----:B------:R-:W-:Y:S01]  /*0330*/  @!P1 IMAD.MOV R6, RZ, RZ, -R6 ;  /* 0x000000ffff069224 */ /* 0x000fe200078e0a06 */
[----:B------:R-:W-:Y:S01]  /*0340*/  @!P2 LOP3.LUT R6, RZ, R4, RZ, 0x33, !PT ;  /* 0x00000004ff06a212 */ /* 0x000fe200078e33ff */
[----:B------:R-:W-:-:S03]  /*0350*/  IMAD.HI.U32 R10, R11, R5, R10 ;  /* 0x000000050b0a7227 */ /* 0x000fc600078e000a */
[----:B------:R-:W-:-:S05]  /*0360*/  IABS R13, R6 ;  /* 0x00000006000d7213 */ /* 0x000fca0000000000 */
[----:B------:R-:W-:-:S04]  /*0370*/  IMAD.MOV.U32 R11, RZ, RZ, R13 ;  /* 0x000000ffff0b7224 */ /* 0x000fc800078e000d */
[----:B------:R-:W-:Y:S01]  /*0380*/  IMAD.HI.U32 R5, R10, R11, RZ ;  /* 0x0000000b0a057227 */ /* 0x000fe200078e00ff */
[----:B0-----:R-:W-:-:S03]  /*0390*/  IADD3 R10, PT, PT, R12, 0xffffffe, RZ ;  /* 0x0ffffffe0c0a7810 */ /* 0x001fc60007ffe0ff */
[----:B------:R-:W-:-:S05]  /*03a0*/  IMAD R11, R5, R14, R11 ;  /* 0x0000000e050b7224 */ /* 0x000fca00078e020b */
[----:B------:R-:W-:-:S13]  /*03b0*/  ISETP.GT.U32.AND P2, PT, R0, R11, PT ;  /* 0x0000000b0000720c */ /* 0x000fda0003f44070 */
[----:B------:R-:W-:Y:S02]  /*03c0*/  @!P2 IMAD.IADD R11, R11, 0x1, -R0 ;  /* 0x000000010b0ba824 */ /* 0x000fe400078e0a00 */
[----:B------:R-:W-:Y:S01]  /*03d0*/  @!P2 VIADD R5, R5, 0x1 ;  /* 0x000000010505a836 */ /* 0x000fe20000000000 */
[----:B------:R-:W-:Y:S02]  /*03e0*/  ISETP.NE.AND P2, PT, R9, RZ, PT ;  /* 0x000000ff0900720c */ /* 0x000fe40003f45270 */
[----:B------:R-:W-:Y:S02]  /*03f0*/  ISETP.GE.U32.AND P0, PT, R11, R0, PT ;  /* 0x000000000b00720c */ /* 0x000fe40003f06070 */
[----:B------:R-:W-:Y:S01]  /*0400*/  LOP3.LUT R0, R6, R9, RZ, 0x3c, !PT ;  /* 0x0000000906007212 */ /* 0x000fe200078e3cff */
[----:B------:R0:W1:Y:S03]  /*0410*/  F2I.FTZ.U32.TRUNC.NTZ R11, R10 ;  /* 0x0000000a000b7305 */ /* 0x000066000021f000 */
[----:B------:R-:W-:-:S02]  /*0420*/  ISETP.GE.AND P1, PT, R0, RZ, PT ;  /* 0x000000ff0000720c */ /* 0x000fc40003f26270 */
[----:B0-----:R-:W-:-:S05]  /*0430*/  IABS R10, R2 ;  /* 0x00000002000a7213 */ /* 0x001fca0000000000 */
[----:B------:R-:W-:Y:S01]  /*0440*/  @P0 IADD3 R5, PT, PT, R5, 0x1, RZ ;  /* 0x0000000105050810 */ /* 0x000fe20007ffe0ff */
[----:B------:R-:W-:Y:S01]  /*0450*/  IMAD.MOV R12, RZ, RZ, -R10 ;  /* 0x000000ffff0c7224 */ /* 0x000fe200078e0a0a */
[----:B------:R-:W-:Y:S01]  /*0460*/  MOV R10, RZ ;  /* 0x000000ff000a7202 */ /* 0x000fe20000000f00 */
[----:B-1----:R-:W-:-:S03]  /*0470*/  IMAD.MOV R13, RZ, RZ, -R11 ;  /* 0x000000ffff0d7224 */ /* 0x002fc600078e0a0b */
[----:B------:R-:W-:Y:S02]  /*0480*/  @!P1 IADD3 R5, PT, PT, -R5, RZ, RZ ;  /* 0x000000ff05059210 */ /* 0x000fe40007ffe1ff */
[----:B------:R-:W-:Y:S01]  /*0490*/  @!P2 LOP3.LUT R5, RZ, R9, RZ, 0x33, !PT ;  /* 0x00000009ff05a212 */ /* 0x000fe200078e33ff */
[----:B------:R-:W-:-:S03]  /*04a0*/  IMAD R13, R13, R8, RZ ;  /* 0x000000080d0d7224 */ /* 0x000fc600078e02ff */
[----:B------:R-:W-:Y:S01]  /*04b0*/  IABS R0, R5 ;  /* 0x0000000500007213 */ /* 0x000fe20000000000 */
[----:B------:R-:W-:-:S04]  /*04c0*/  IMAD.HI.U32 R10, R11, R13, R10 ;  /* 0x0000000d0b0a7227 */ /* 0x000fc800078e000a */
[----:B------:R-:W-:-:S04]  /*04d0*/  IMAD.MOV.U32 R11, RZ, RZ, R0 ;  /* 0x000000ffff0b7224 */ /* 0x000fc800078e0000 */
[----:B------:R-:W-:-:S04]  /*04e0*/  IMAD.HI.U32 R0, R10, R11, RZ ;  /* 0x0000000b0a007227 */ /* 0x000fc800078e00ff */
[----:B------:R-:W-:Y:S02]  /*04f0*/  IMAD R11, R0, R12, R11 ;  /* 0x0000000c000b7224 */ /* 0x000fe400078e020b */
[----:B------:R-:W0:Y:S03]  /*0500*/  LDC.64 R12, c[0x0][0x390] ;  /* 0x0000e400ff0c7b82 */ /* 0x000e260000000a00 */
[----:B------:R-:W-:-:S13]  /*0510*/  ISETP.GT.U32.AND P2, PT, R8, R11, PT ;  /* 0x0000000b0800720c */ /* 0x000fda0003f44070 */
[-C--:B------:R-:W-:Y:S01]  /*0520*/  @!P2 IADD3 R11, PT, PT, R11, -R8.reuse, RZ ;  /* 0x800000080b0ba210 */ /* 0x080fe20007ffe0ff */
[----:B------:R-:W-:Y:S01]  /*0530*/  @!P2 VIADD R0, R0, 0x1 ;  /* 0x000000010000a836 */ /* 0x000fe20000000000 */
[----:B------:R-:W-:Y:S02]  /*0540*/  ISETP.NE.AND P2, PT, R2, RZ, PT ;  /* 0x000000ff0200720c */ /* 0x000fe40003f45270 */
[----:B------:R-:W-:Y:S02]  /*0550*/  ISETP.GE.U32.AND P0, PT, R11, R8, PT ;  /* 0x000000080b00720c */ /* 0x000fe40003f06070 */
[----:B------:R-:W-:Y:S01]  /*0560*/  LOP3.LUT R8, R5, R2, RZ, 0x3c, !PT ;  /* 0x0000000205087212 */ /* 0x000fe200078e3cff */
[----:B------:R-:W1:Y:S03]  /*0570*/  LDC.64 R10, c[0x0][0x388] ;  /* 0x0000e200ff0a7b82 */ /* 0x000e660000000a00 */
[----:B------:R-:W-:-:S02]  /*0580*/  ISETP.GE.AND P1, PT, R8, RZ, PT ;  /* 0x000000ff0800720c */ /* 0x000fc40003f26270 */
[----:B------:R-:W-:-:S05]  /*0590*/  IADD3 R8, PT, PT, -R5, RZ, RZ ;  /* 0x000000ff05087210 */ /* 0x000fca0007ffe1ff */
[----:B------:R-:W-:Y:S01]  /*05a0*/  @P0 IADD3 R0, PT, PT, R0, 0x1, RZ ;  /* 0x0000000100000810 */ /* 0x000fe20007ffe0ff */
[--C-:B------:R-:W-:Y:S02]  /*05b0*/  IMAD R8, R9, R8, R6.reuse ;  /* 0x0000000809087224 */ /* 0x100fe400078e0206 */
[----:B------:R-:W-:-:S03]  /*05c0*/  IMAD.MOV R6, RZ, RZ, -R6 ;  /* 0x000000ffff067224 */ /* 0x000fc600078e0a06 */
[----:B------:R-:W-:Y:S01]  /*05d0*/  @!P1 IMAD.MOV R0, RZ, RZ, -R0 ;  /* 0x000000ffff009224 */ /* 0x000fe200078e0a00 */
[----:B------:R-:W-:Y:S01]  /*05e0*/  @!P2 LOP3.LUT R0, RZ, R2, RZ, 0x33, !PT ;  /* 0x00000002ff00a212 */ /* 0x000fe200078e33ff */
[----:B------:R-:W-:-:S04]  /*05f0*/  IMAD R6, R4, R6, R3 ;  /* 0x0000000604067224 */ /* 0x000fc800078e0203 */
[----:B------:R-:W-:Y:S01]  /*0600*/  IMAD R9, R9, R0, RZ ;  /* 0x0000000009097224 */ /* 0x000fe200078e02ff */
[----:B-1----:R-:W2:Y:S04]  /*0610*/  LDG.E R21, desc[UR4][R10.64] ;  /* 0x000000040a157981 */ /* 0x002ea8000c1e1900 */
[----:B------:R-:W-:-:S05]  /*0620*/  LEA R9, R9, R8, 0x1 ;  /* 0x0000000809097211 */ /* 0x000fca00078e08ff */
[----:B------:R-:W-:Y:S02]  /*0630*/  IMAD R9, R4, R9, R6 ;  /* 0x0000000904097224 */ /* 0x000fe400078e0206 */
[----:B------:R-:W3:Y:S02]  /*0640*/  LDG.E R4, desc[UR4][R10.64+0x4] ;  /* 0x000004040a047981 */ /* 0x000ee4000c1e1900 */
[----:B0-----:R-:W-:-:S05]  /*0650*/  IMAD.WIDE R12, R9, 0x4, R12 ;  /* 0x00000004090c7825 */ /* 0x001fca00078e020c */
[----:B------:R-:W4:Y:S01]  /*0660*/  LDG.E R20, desc[UR4][R12.64] ;  /* 0x000000040c147981 */ /* 0x000f22000c1e1900 */
[----:B------:R-:W-:-:S06]  /*0670*/  IMAD.WIDE R18, R7, 0x4, R12 ;  /* 0x0000000407127825 */ /* 0x000fcc00078e020c */
[----:B------:R-:W5:Y:S01]  /*0680*/  LDG.E R18, desc[UR4][R18.64] ;  /* 0x0000000412127981 */ /* 0x000f62000c1e1900 */
[----:B------:R-:W-:Y:S02]  /*0690*/  HFMA2 R8, -RZ, RZ, 0, 0 ;  /* 0x00000000ff087431 */ /* 0x000fe400000001ff */
[----:B------:R-:W-:Y:S02]  /*06a0*/  IMAD.MOV.U32 R9, RZ, RZ, 0x3fe00000 ;  /* 0x3fe00000ff097424 */ /* 0x000fe400078e00ff */
[----:B---3--:R-:W-:-:S05]  /*06b0*/  VIADD R4, R4, 0xffffffff ;  /* 0xffffffff04047836 */ /* 0x008fca0000000000 */
[----:B------:R-:W-:Y:S01]  /*06c0*/  I2FP.F32.S32 R15, R4 ;  /* 0x00000004000f7245 */ /* 0x000fe20000201400 */
[----:B----4-:R-:W0:Y:S08]  /*06d0*/  F2F.F64.F32 R6, R20 ;  /* 0x0000001400067310 */ /* 0x010e300000201800 */
[----:B------:R-:W1:Y:S01]  /*06e0*/  F2F.F64.F32 R14, R15 ;  /* 0x0000000f000e7310 */ /* 0x000e620000201800 */
[----:B0-----:R-:W-:-:S08]  /*06f0*/  DFMA R6, R6, R8, 0.5 ;  /* 0x3fe000000606742b */ /* 0x001fd00000000008 */
[----:B-1----:R-:W-:-:S06]  /*0700*/  DMUL R16, R6, R14 ;  /* 0x0000000e06107228 */ /* 0x002fcc0000000000 */
[----:B------:R-:W0:Y:S01]  /*0710*/  F2F.F32.F64 R4, R16 ;  /* 0x0000001000047310 */ /* 0x000e220000301000 */
[----:B--2---:R-:W-:-:S07]  /*0720*/  IADD3 R21, PT, PT, R21, -0x1, RZ ;  /* 0xffffffff15157810 */ /* 0x004fce0007ffe0ff */
[----:B0-----:R-:W0:Y:S08]  /*0730*/  F2I.FLOOR.NTZ R14, R4 ;  /* 0x00000004000e7305 */ /* 0x001e300000207100 */
[----:B------:R-:W1:Y:S01]  /*0740*/  FRND.CEIL R6, R4 ;  /* 0x0000000400067307 */ /* 0x000e620000209000 */
[----:B------:R-:W-:-:S07]  /*0750*/  I2FP.F32.S32 R21, R21 ;  /* 0x0000001500157245 */ /* 0x000fce0000201400 */
[----:B-----5:R-:W2:Y:S01]  /*0760*/  F2F.F64.F32 R12, R18 ;  /* 0x00000012000c7310 */ /* 0x020ea20000201800 */
[----:B0-----:R-:W-:-:S07]  /*0770*/  I2FP.F32.S32 R15, R14 ;  /* 0x0000000e000f7245 */ /* 0x001fce0000201400 */
[----:B------:R-:W0:Y:S01]  /*0780*/  F2F.F64.F32 R10, R21 ;  /* 0x00000015000a7310 */ /* 0x000e220000201800 */
[----:B-1----:R-:W-:Y:S01]  /*0790*/  FSETP.GE.AND P0, PT, R6, R15, PT ;  /* 0x0000000f0600720b */ /* 0x002fe20003f06000 */
[----:B--2---:R-:W-:-:S08]  /*07a0*/  DFMA R12, R12, R8, 0.5 ;  /* 0x3fe000000c0c742b */ /* 0x004fd00000000008 */
[----:B0-----:R-:W-:-:S04]  /*07b0*/  DMUL R10, R12, R10 ;  /* 0x0000000a0c0a7228 */ /* 0x001fc80000000000 */
[----:B------:R-:W-:Y:S07]  /*07c0*/  @!P0 EXIT ;  /* 0x000000000000894d */ /* 0x000fee0003800000 */
[----:B------:R-:W0:Y:S01]  /*07d0*/  F2F.F32.F64 R9, R10 ;  /* 0x0000000a00097310 */ /* 0x000e220000301000 */
[----:B------:R-:W1:Y:S01]  /*07e0*/  LDC.64 R12, c[0x0][0x398] ;  /* 0x0000e600ff0c7b82 */ /* 0x000e620000000a00 */
[----:B------:R-:W-:-:S04]  /*07f0*/  IMAD.MOV R16, RZ, RZ, -R0 ;  /* 0x000000ffff107224 */ /* 0x000fc800078e0a00 */
[----:B------:R-:W-:Y:S02]  /*0800*/  IMAD R5, R2, R16, R5 ;  /* 0x0000001002057224 */ /* 0x000fe400078e0205 */
[----:B0-----:R-:W0:Y:S08]  /*0810*/  F2I.FLOOR.NTZ R8, R9 ;  /* 0x0000000900087305 */ /* 0x001e300000207100 */
[----:B------:R2:W3:Y:S01]  /*0820*/  FRND.CEIL R7, R9 ;  /* 0x0000000900077307 */ /* 0x0004e20000209000 */
[----:B-1----:R-:W-:Y:S01]  /*0830*/  IMAD.WIDE R2, R3, 0x4, R12 ;  /* 0x0000000403027825 */ /* 0x002fe200078e020c */
[----:B0-23--:R-:W-:-:S07]  /*0840*/  I2FP.F32.S32 R16, R8 ;  /* 0x0000000800107245 */ /* 0x00dfce0000201400 */
.L_x_14:
[----:B------:R-:W-:Y:S01]  /*0850*/  FSETP.GE.AND P0, PT, R7, R16, PT ;  /* 0x000000100700720b */ /* 0x000fe20003f06000 */
[----:B------:R-:W-:-:S12]  /*0860*/  BSSY.RECONVERGENT B0, `(.L_x_9) ;  /* 0x0000024000007945 */ /* 0x000fd80003800200 */
[----:B------:R-:W-:Y:S05]  /*0870*/  @!P0 BRA `(.L_x_10) ;  /* 0x0000000000888947 */ /* 0x000fea0003800000 */
[----:B------:R-:W-:Y:S01]  /*0880*/  FADD R17, R4, -R15 ;  /* 0x8000000f04117221 */ /* 0x000fe20000000000 */
[----:B------:R-:W-:Y:S01]  /*0890*/  ISETP.GE.AND P1, PT, R14, RZ, PT ;  /* 0x000000ff0e00720c */ /* 0x000fe20003f26270 */
[----:B------:R-:W-:Y:S01]  /*08a0*/  IMAD.MOV.U32 R15, RZ, RZ, R8 ;  /* 0x000000ffff0f7224 */ /* 0x000fe200078e0008 */
[----:B------:R-:W-:Y:S01]  /*08b0*/  MOV R12, R16 ;  /* 0x00000010000c7202 */ /* 0x000fe20000000f00 */
[----:B------:R-:W-:-:S10]  /*08c0*/  FADD R17, -|R17|, 1 ;  /* 0x3f80000011117421 */ /* 0x000fd40000000300 */
.L_x_13:
[----:B------:R-:W0:Y:S01]  /*08d0*/  @P1 LDC.64 R10, c[0x0][0x388] ;  /* 0x0000e200ff0a1b82 */ /* 0x000e220000000a00 */
[----:B------:R1:W5:Y:S04]  /*08e0*/  LDG.E R18, desc[UR4][R2.64] ;  /* 0x0000000402127981 */ /* 0x000368000c1e1900 */
[----:B0-----:R-:W2:Y:S01]  /*08f0*/  @P1 LDG.E R11, desc[UR4][R10.64+0x4] ;  /* 0x000004040a0b1981 */ /* 0x001ea2000c1e1900 */
[----:B------:R-:W-:Y:S01]  /*0900*/  FADD R12, R9, -R12 ;  /* 0x8000000c090c7221 */ /* 0x000fe20000000000 */
[----:B------:R-:W-:Y:S01]  /*0910*/  BSSY.RECONVERGENT B1, `(.L_x_11) ;  /* 0x0000011000017945 */ /* 0x000fe20003800200 */
[----:B------:R-:W-:Y:S02]  /*0920*/  HFMA2 R20, -RZ, RZ, 0, 0 ;  /* 0x00000000ff147431 */ /* 0x000fe400000001ff */
[----:B------:R-:W-:Y:S01]  /*0930*/  FADD R21, -|R12|, 1 ;  /* 0x3f8000000c157421 */ /* 0x000fe20000000300 */
[----:B--2---:R-:W-:-:S04]  /*0940*/  ISETP.GE.OR P0, PT, R14, R11, !P1 ;  /* 0x0000000b0e00720c */ /* 0x004fc80004f06670 */
[----:B------:R-:W-:-:S13]  /*0950*/  ISETP.LT.OR P0, PT, R15, RZ, P0 ;  /* 0x000000ff0f00720c */ /* 0x000fda0000701670 */
[----:B-1----:R-:W-:Y:S05]  /*0960*/  @P0 BRA `(.L_x_12) ;  /* 0x00000000002c0947 */ /* 0x002fea0003800000 */
[----:B------:R-:W0:Y:S02]  /*0970*/  LDC.64 R10, c[0x0][0x388] ;  /* 0x0000e200ff0a7b82 */ /* 0x000e240000000a00 */
[----:B0-----:R-:W2:Y:S02]  /*0980*/  LDG.E R22, desc[UR4][R10.64] ;  /* 0x000000040a167981 */ /* 0x001ea4000c1e1900 */
[----:B--2---:R-:W-:-:S13]  /*0990*/  ISETP.GE.AND P0, PT, R15, R22, PT ;  /* 0x000000160f00720c */ /* 0x004fda0003f06270 */
[----:B------:R-:W2:Y:S01]  /*09a0*/  @!P0 LDG.E R19, desc[UR4][R10.64+0x8] ;  /* 0x000008040a138981 */ /* 0x000ea2000c1e1900 */
[----:B------:R-:W0:Y:S03]  /*09b0*/  @!P0 LDC.64 R12, c[0x0][0x380] ;  /* 0x0000e000ff0c8b82 */ /* 0x000e260000000a00 */
[----:B------:R-:W3:Y:S01]  /*09c0*/  @!P0 LDG.E R23, desc[UR4][R10.64+0x4] ;  /* 0x000004040a178981 */ /* 0x000ee2000c1e1900 */
[----:B--2---:R-:W-:-:S04]  /*09d0*/  @!P0 IMAD R19, R0, R19, R5 ;  /* 0x0000001300138224 */ /* 0x004fc800078e0205 */
[----:B---3--:R-:W-:-:S04]  /*09e0*/  @!P0 IMAD R19, R23, R19, R14 ;  /* 0x0000001317138224 */ /* 0x008fc800078e020e */
[----:B------:R-:W-:-:S04]  /*09f0*/  @!P0 IMAD R19, R22, R19, R15 ;  /* 0x0000001316138224 */ /* 0x000fc800078e020f */
[----:B0-----:R-:W-:-:S05]  /*0a00*/  @!P0 IMAD.WIDE R12, R19, 0x4, R12 ;  /* 0x00000004130c8825 */ /* 0x001fca00078e020c */
[----:B------:R0:W5:Y:S02]  /*0a10*/  @!P0 LDG.E R20, desc[UR4][R12.64] ;  /* 0x000000040c148981 */ /* 0x000164000c1e1900 */
.L_x_12:
[----:B------:R-:W-:Y:S05]  /*0a20*/  BSYNC.RECONVERGENT B1 ;  /* 0x0000000000017941 */ /* 0x000fea0003800200 */
.L_x_11:
[----:B-----5:R-:W-:Y:S01]  /*0a30*/  FMUL R11, R17, R20 ;  /* 0x00000014110b7220 */ /* 0x020fe20000400000 */
[----:B------:R-:W-:-:S03]  /*0a40*/  VIADD R15, R15, 0x1 ;  /* 0x000000010f0f7836 */ /* 0x000fc60000000000 */
[----:B------:R-:W-:Y:S02]  /*0a50*/  FFMA R11, R11, R21, R18 ;  /* 0x000000150b0b7223 */ /* 0x000fe40000000012 */
[----:B0-----:R-:W-:-:S03]  /*0a60*/  I2FP.F32.S32 R12, R15 ;  /* 0x0000000f000c7245 */ /* 0x001fc60000201400 */
[----:B------:R0:W-:Y:S01]  /*0a70*/  STG.E desc[UR4][R2.64], R11 ;  /* 0x0000000b02007986 */ /* 0x0001e2000c101904 */
[----:B------:R-:W-:-:S13]  /*0a80*/  FSETP.GE.AND P0, PT, R7, R12, PT ;  /* 0x0000000c0700720b */ /* 0x000fda0003f06000 */
[----:B0-----:R-:W-:Y:S05]  /*0a90*/  @P0 BRA `(.L_x_13) ;  /* 0xfffffffc008c0947 */ /* 0x001fea000383ffff */
.L_x_10:
[----:B------:R-:W-:Y:S05]  /*0aa0*/  BSYNC.RECONVERGENT B0 ;  /* 0x0000000000007941 */ /* 0x000fea0003800200 */
.L_x_9:
[----:B------:R-:W-:-:S04]  /*0ab0*/  IADD3 R14, PT, PT, R14, 0x1, RZ ;  /* 0x000000010e0e7810 */ /* 0x000fc80007ffe0ff */
[----:B------:R-:W-:-:S04]  /*0ac0*/  I2FP.F32.S32 R15, R14 ;  /* 0x0000000e000f7245 */ /* 0x000fc80000201400 */
[----:B------:R-:W-:-:S13]  /*0ad0*/  FSETP.GE.AND P0, PT, R6, R15, PT ;  /* 0x0000000f0600720b */ /* 0x000fda0003f06000 */
[----:B------:R-:W-:Y:S05]  /*0ae0*/  @P0 BRA `(.L_x_14) ;  /* 0xfffffffc00580947 */ /* 0x000fea000383ffff */
[----:B------:R-:W-:Y:S05]  /*0af0*/  EXIT ;  /* 0x000000000000794d */ /* 0x000fea0003800000 */
.L_x_15:
        /* <DEDUP_REMOVED lines=16> */
.L_x_17:


//--------------------- .nv.shared.reserved.0     --------------------------
	.section	.nv.shared.reserved.0,"aw",@nobits
	.weak		__nv_reservedSMEM_offset_0_alias
	.size		__nv_reservedSMEM_offset_0_alias, 0, 64
	.other		__nv_reservedSMEM_offset_0_alias,@"STO_CUDA_RESERVED_SHARED STV_DEFAULT"
__nv_reservedSMEM_offset_0_alias:
	.zero		0
	.zero		64


//--------------------- .nv.constant0._Z29BilinearInterpolationBackwardPKfPKiS0_S0_S2_S0_PfS3_ --------------------------
	.section	.nv.constant0._Z29BilinearInterpolationBackwardPKfPKiS0_S0_S2_S0_PfS3_,"a",@progbits
	.sectionflags	@""
	.align	4
.nv.constant0._Z29BilinearInterpolationBackwardPKfPKiS0_S0_S2_S0_PfS3_:
	.zero		960


//--------------------- .nv.constant0._Z28BilinearInterpolationForwardPKfPKiS0_PfS2_ --------------------------
	.section	.nv.constant0._Z28BilinearInterpolationForwardPKfPKiS0_PfS2_,"a",@progbits
	.sectionflags	@""
	.align	4
.nv.constant0._Z28BilinearInterpolationForwardPKfPKiS0_PfS2_:
	.zero		936


//--------------------- SYMBOLS --------------------------

	.type		.nv.reservedSmem.offset0,@object
	.size		.nv.reservedSmem.offset0,0x4
